	.target	sm_90a

	.elftype	@"ET_EXEC"


//--------------------- .note.nv.tkinfo           --------------------------
	.section	.note.nv.tkinfo,"",@"SHT_NOTE"
	.sectionflags	@"SHF_NOTE_NV_TKINFO"
	.tkinfo
        /*0018*/ 	.word	0x00000002
        /*0030*/ 	.string	""
        /*0030*/ 	.string	"ptxas"
        /*0030*/ 	.string	"Cuda compilation tools, release 13.0, V13.0.88"
        /*0030*/ 	.string	"Build cuda_13.0.r13.0/compiler.36424714_0"
        /*0030*/ 	.string	"-arch sm_90a -m 64 "



//--------------------- .note.nv.cuinfo           --------------------------
	.section	.note.nv.cuinfo,"",@"SHT_NOTE"
	.sectionflags	@"SHF_NOTE_NV_CUINFO"
        /*0018*/ 	.short	0x0002
        /*001a*/ 	.short	0x005a
        /*001c*/ 	.short	0x0082
	.zero		2


//--------------------- .nv.info                  --------------------------
	.section	.nv.info,"",@"SHT_CUDA_INFO"
	.align	4


	//----- nvinfo : EIATTR_REGCOUNT
	.align		4
        /*0000*/ 	.byte	0x04, 0x2f
        /*0002*/ 	.short	(.L_15 - .L_14)
	.align		4
.L_14:
        /*0004*/ 	.word	index@(_ZN7cutlass13device_kernelINS_4gemm6kernel13GemmUniversalIN4cute5tupleIJiiiiEEENS1_10collective13CollectiveMmaINS1_34MainloopSm90TmaGmmaWarpSpecializedILi3ENS5_IJNS4_1CILi2EEENSA_ILi1EEESC_EEENS1_35KernelTmaWarpSpecializedCooperativeEEENS5_IJNSA_ILi128EEESG_SG_EEENS_6half_tENS5_IJlSC_lEEESI_SJ_NS4_8TiledMMAINS4_8MMA_AtomIJNS4_4SM904GMMA26MMA_64x128x16_F32F16F16_SSILNSN_5MajorE0ELSP_0ELNSN_7ScaleInE1ELSQ_1EEEEEENS4_6LayoutISD_NS5_IJSC_NSA_ILi0EEESU_EEEEENS5_IJNS4_10UnderscoreESX_SX_EEEEENS4_13SM90_TMA_LOADENS4_14ComposedLayoutINS4_7SwizzleILi3ELi4ELi3EEENS4_18smem_ptr_flag_bitsILi16EEENST_INS5_IJNSA_ILi8EEENSA_ILi64EEEEEENS5_IJS17_SC_EEEEEEEvNS4_8identityENS4_23SM90_TMA_LOAD_MULTICASTES1B_vS1C_EENS_8epilogue10collective6detail29Sm90TmaWarpSpecializedAdapterINS1G_15DefaultEpilogueISI_SJ_SJ_NS1F_6thread17LinearCombinationISI_Li1EffLNS1K_9ScaleType4KindE0ELNS_15FloatRoundStyleE2ESI_EENS1_15EpilogueDefaultEEEEEvvEEEEvNT_6ParamsE)
        /*0008*/ 	.word	0x000000a8


	//----- nvinfo : EIATTR_FRAME_SIZE
	.align		4
.L_15:
        /*000c*/ 	.byte	0x04, 0x11
        /*000e*/ 	.short	(.L_17 - .L_16)
	.align		4
.L_16:
        /*0010*/ 	.word	index@(_ZN7cutlass13device_kernelINS_4gemm6kernel13GemmUniversalIN4cute5tupleIJiiiiEEENS1_10collective13CollectiveMmaINS1_34MainloopSm90TmaGmmaWarpSpecializedILi3ENS5_IJNS4_1CILi2EEENSA_ILi1EEESC_EEENS1_35KernelTmaWarpSpecializedCooperativeEEENS5_IJNSA_ILi128EEESG_SG_EEENS_6half_tENS5_IJlSC_lEEESI_SJ_NS4_8TiledMMAINS4_8MMA_AtomIJNS4_4SM904GMMA26MMA_64x128x16_F32F16F16_SSILNSN_5MajorE0ELSP_0ELNSN_7ScaleInE1ELSQ_1EEEEEENS4_6LayoutISD_NS5_IJSC_NSA_ILi0EEESU_EEEEENS5_IJNS4_10UnderscoreESX_SX_EEEEENS4_13SM90_TMA_LOADENS4_14ComposedLayoutINS4_7SwizzleILi3ELi4ELi3EEENS4_18smem_ptr_flag_bitsILi16EEENST_INS5_IJNSA_ILi8EEENSA_ILi64EEEEEENS5_IJS17_SC_EEEEEEEvNS4_8identityENS4_23SM90_TMA_LOAD_MULTICASTES1B_vS1C_EENS_8epilogue10collective6detail29Sm90TmaWarpSpecializedAdapterINS1G_15DefaultEpilogueISI_SJ_SJ_NS1F_6thread17LinearCombinationISI_Li1EffLNS1K_9ScaleType4KindE0ELNS_15FloatRoundStyleE2ESI_EENS1_15EpilogueDefaultEEEEEvvEEEEvNT_6ParamsE)
        /*0014*/ 	.word	0x00000000


	//----- nvinfo : EIATTR_MIN_STACK_SIZE
	.align		4
.L_17:
        /*0018*/ 	.byte	0x04, 0x12
        /*001a*/ 	.short	(.L_19 - .L_18)
	.align		4
.L_18:
        /*001c*/ 	.word	index@(_ZN7cutlass13device_kernelINS_4gemm6kernel13GemmUniversalIN4cute5tupleIJiiiiEEENS1_10collective13CollectiveMmaINS1_34MainloopSm90TmaGmmaWarpSpecializedILi3ENS5_IJNS4_1CILi2EEENSA_ILi1EEESC_EEENS1_35KernelTmaWarpSpecializedCooperativeEEENS5_IJNSA_ILi128EEESG_SG_EEENS_6half_tENS5_IJlSC_lEEESI_SJ_NS4_8TiledMMAINS4_8MMA_AtomIJNS4_4SM904GMMA26MMA_64x128x16_F32F16F16_SSILNSN_5MajorE0ELSP_0ELNSN_7ScaleInE1ELSQ_1EEEEEENS4_6LayoutISD_NS5_IJSC_NSA_ILi0EEESU_EEEEENS5_IJNS4_10UnderscoreESX_SX_EEEEENS4_13SM90_TMA_LOADENS4_14ComposedLayoutINS4_7SwizzleILi3ELi4ELi3EEENS4_18smem_ptr_flag_bitsILi16EEENST_INS5_IJNSA_ILi8EEENSA_ILi64EEEEEENS5_IJS17_SC_EEEEEEEvNS4_8identityENS4_23SM90_TMA_LOAD_MULTICASTES1B_vS1C_EENS_8epilogue10collective6detail29Sm90TmaWarpSpecializedAdapterINS1G_15DefaultEpilogueISI_SJ_SJ_NS1F_6thread17LinearCombinationISI_Li1EffLNS1K_9ScaleType4KindE0ELNS_15FloatRoundStyleE2ESI_EENS1_15EpilogueDefaultEEEEEvvEEEEvNT_6ParamsE)
        /*0020*/ 	.word	0x00000000
.L_19:


//--------------------- .nv.compat                --------------------------
	.section	.nv.compat,"",@"SHT_CUDA_COMPAT_INFO"
	.align	4
        /*0000*/ 	.byte	0x02, 0x09, 0x01, 0x00, 0x02, 0x02, 0x04, 0x00, 0x02, 0x05, 0x05, 0x00, 0x03, 0x07, 0x01, 0x01
        /*0010*/ 	.byte	0x02, 0x03, 0x01, 0x00, 0x02, 0x06, 0x01, 0x00, 0x04, 0x0b, 0x08, 0x00, 0x00, 0x00, 0x00, 0x00
        /*0020*/ 	.byte	0x00, 0x00, 0x00, 0x00


//--------------------- .nv.info._ZN7cutlass13device_kernelINS_4gemm6kernel13GemmUniversalIN4cute5tupleIJiiiiEEENS1_10collective13CollectiveMmaINS1_34MainloopSm90TmaGmmaWarpSpecializedILi3ENS5_IJNS4_1CILi2EEENSA_ILi1EEESC_EEENS1_35KernelTmaWarpSpecializedCooperativeEEENS5_IJNSA_ILi128EEESG_SG_EEENS_6half_tENS5_IJlSC_lEEESI_SJ_NS4_8TiledMMAINS4_8MMA_AtomIJNS4_4SM904GMMA26MMA_64x128x16_F32F16F16_SSILNSN_5MajorE0ELSP_0ELNSN_7ScaleInE1ELSQ_1EEEEEENS4_6LayoutISD_NS5_IJSC_NSA_ILi0EEESU_EEEEENS5_IJNS4_10UnderscoreESX_SX_EEEEENS4_13SM90_TMA_LOADENS4_14ComposedLayoutINS4_7SwizzleILi3ELi4ELi3EEENS4_18smem_ptr_flag_bitsILi16EEENST_INS5_IJNSA_ILi8EEENSA_ILi64EEEEEENS5_IJS17_SC_EEEEEEEvNS4_8identityENS4_23SM90_TMA_LOAD_MULTICASTES1B_vS1C_EENS_8epilogue10collective6detail29Sm90TmaWarpSpecializedAdapterINS1G_15DefaultEpilogueISI_SJ_SJ_NS1F_6thread17LinearCombinationISI_Li1EffLNS1K_9ScaleType4KindE0ELNS_15FloatRoundStyleE2ESI_EENS1_15EpilogueDefaultEEEEEvvEEEEvNT_6ParamsE --------------------------
	.section	.nv.info._ZN7cutlass13device_kernelINS_4gemm6kernel13GemmUniversalIN4cute5tupleIJiiiiEEENS1_10collective13CollectiveMmaINS1_34MainloopSm90TmaGmmaWarpSpecializedILi3ENS5_IJNS4_1CILi2EEENSA_ILi1EEESC_EEENS1_35KernelTmaWarpSpecializedCooperativeEEENS5_IJNSA_ILi128EEESG_SG_EEENS_6half_tENS5_IJlSC_lEEESI_SJ_NS4_8TiledMMAINS4_8MMA_AtomIJNS4_4SM904GMMA26MMA_64x128x16_F32F16F16_SSILNSN_5MajorE0ELSP_0ELNSN_7ScaleInE1ELSQ_1EEEEEENS4_6LayoutISD_NS5_IJSC_NSA_ILi0EEESU_EEEEENS5_IJNS4_10UnderscoreESX_SX_EEEEENS4_13SM90_TMA_LOADENS4_14ComposedLayoutINS4_7SwizzleILi3ELi4ELi3EEENS4_18smem_ptr_flag_bitsILi16EEENST_INS5_IJNSA_ILi8EEENSA_ILi64EEEEEENS5_IJS17_SC_EEEEEEEvNS4_8identityENS4_23SM90_TMA_LOAD_MULTICASTES1B_vS1C_EENS_8epilogue10collective6detail29Sm90TmaWarpSpecializedAdapterINS1G_15DefaultEpilogueISI_SJ_SJ_NS1F_6thread17LinearCombinationISI_Li1EffLNS1K_9ScaleType4KindE0ELNS_15FloatRoundStyleE2ESI_EENS1_15EpilogueDefaultEEEEEvvEEEEvNT_6ParamsE,"",@"SHT_CUDA_INFO"
	.sectionflags	@""
	.align	4


	//----- nvinfo : EIATTR_CUDA_API_VERSION
	.align		4
        /*0000*/ 	.byte	0x04, 0x37
        /*0002*/ 	.short	(.L_21 - .L_20)
.L_20:
        /*0004*/ 	.word	0x00000082


	//----- nvinfo : EIATTR_KPARAM_INFO
	.align		4
.L_21:
        /*0008*/ 	.byte	0x04, 0x17
        /*000a*/ 	.short	(.L_23 - .L_22)
.L_22:
        /*000c*/ 	.word	0x00000000
        /*0010*/ 	.short	0x0000
        /*0012*/ 	.short	0x0070
        /*0014*/ 	.byte	0x00, 0xf0, 0x01, 0x10


	//----- nvinfo : EIATTR_SPARSE_MMA_MASK
	.align		4
.L_23:
        /*0018*/ 	.byte	0x03, 0x50
        /*001a*/ 	.short	0x0000


	//----- nvinfo : EIATTR_MAXREG_COUNT
	.align		4
        /*001c*/ 	.byte	0x03, 0x1b
        /*001e*/ 	.short	0x00a8


	//----- nvinfo : EIATTR_NUM_BARRIERS
	.align		4
        /*0020*/ 	.byte	0x02, 0x4c
        /*0022*/ 	.byte	0x01
	.zero		1


	//----- nvinfo : EIATTR_EXTERNS
	.align		4
        /*0024*/ 	.byte	0x04, 0x0f
        /*0026*/ 	.short	(.L_25 - .L_24)


	//   ....[0]....
	.align		4
.L_24:
        /*0028*/ 	.word	index@(__assertfail)


	//----- nvinfo : EIATTR_MERCURY_ISA_VERSION
	.align		4
.L_25:
        /*002c*/ 	.byte	0x03, 0x5f
        /*002e*/ 	.short	0x0101


	//----- nvinfo : EIATTR_INT_WARP_WIDE_INSTR_OFFSETS
	.align		4
        /*0030*/ 	.byte	0x04, 0x31
        /*0032*/ 	.short	(.L_27 - .L_26)


	//   ....[0]....
.L_26:
        /*0034*/ 	.word	0x00000460


	//   ....[1]....
        /*0038*/ 	.word	0x00000490


	//   ....[2]....
        /*003c*/ 	.word	0x00000630


	//   ....[3]....
        /*0040*/ 	.word	0x00002260


	//----- nvinfo : EIATTR_COOP_GROUP_MASK_REGIDS
	.align		4
.L_27:
        /*0044*/ 	.byte	0x04, 0x29
        /*0046*/ 	.short	(.L_29 - .L_28)


	//   ....[0]....
.L_28:
        /*0048*/ 	.word	0xffffffff


	//   ....[1]....
        /*004c*/ 	.word	0xffffffff


	//   ....[2]....
        /*0050*/ 	.word	0xffffffff


	//   ....[3]....
        /*0054*/ 	.word	0xffffffff


	//   ....[4]....
        /*0058*/ 	.word	0xffffffff


	//   ....[5]....
        /*005c*/ 	.word	0xffffffff


	//----- nvinfo : EIATTR_COOP_GROUP_INSTR_OFFSETS
	.align		4
.L_29:
        /*0060*/ 	.byte	0x04, 0x28
        /*0062*/ 	.short	(.L_31 - .L_30)


	//   ....[0]....
.L_30:
        /*0064*/ 	.word	0x00000060


	//   ....[1]....
        /*0068*/ 	.word	0x00000070


	//   ....[2]....
        /*006c*/ 	.word	0x00000130


	//   ....[3]....
        /*0070*/ 	.word	0x000002b0


	//   ....[4]....
        /*0074*/ 	.word	0x000007e0


	//   ....[5]....
        /*0078*/ 	.word	0x00001460


	//----- nvinfo : EIATTR_REG_RECONFIG
	.align		4
.L_31:
        /*007c*/ 	.byte	0x01, 0x54
	.zero		2


	//----- nvinfo : EIATTR_SYSCALL_OFFSETS
	.align		4
        /*0080*/ 	.byte	0x04, 0x46
        /*0082*/ 	.short	(.L_33 - .L_32)


	//   ....[0]....
.L_32:
        /*0084*/ 	.word	0x00001650


	//----- nvinfo : EIATTR_MBARRIER_INSTR_OFFSETS
	.align		4
.L_33:
        /*0088*/ 	.byte	0x04, 0x39
        /*008a*/ 	.short	(.L_35 - .L_34)


	//   ....[0]....
.L_34:
        /*008c*/ 	.word	0x00000230
        /*0090*/ 	.word	0x000000ff
        /*0094*/ 	.word	0x00000000
        /*0098*/ 	.short	0x0100
        /*009a*/ 	.byte	0x08
	.zero		1


	//   ....[1]....
        /*009c*/ 	.word	0x00000240
        /*00a0*/ 	.word	0x000000ff
        /*00a4*/ 	.word	0x00000018
        /*00a8*/ 	.short	0x0100
        /*00aa*/ 	.byte	0x08
	.zero		1


	//   ....[2]....
        /*00ac*/ 	.word	0x00000250
        /*00b0*/ 	.word	0x000000ff
        /*00b4*/ 	.word	0x00000008
        /*00b8*/ 	.short	0x0100
        /*00ba*/ 	.byte	0x08
	.zero		1


	//   ....[3]....
        /*00bc*/ 	.word	0x00000260
        /*00c0*/ 	.word	0x000000ff
        /*00c4*/ 	.word	0x00000020
        /*00c8*/ 	.short	0x0100
        /*00ca*/ 	.byte	0x08
	.zero		1


	//   ....[4]....
        /*00cc*/ 	.word	0x00000270
        /*00d0*/ 	.word	0x000000ff
        /*00d4*/ 	.word	0x00000010
        /*00d8*/ 	.short	0x0100
        /*00da*/ 	.byte	0x08
	.zero		1


	//   ....[5]....
        /*00dc*/ 	.word	0x00000280
        /*00e0*/ 	.word	0x000000ff
        /*00e4*/ 	.word	0x00000028
        /*00e8*/ 	.short	0x0100
        /*00ea*/ 	.byte	0x08
	.zero		1


	//   ....[6]....
        /*00ec*/ 	.word	0x000006c0
        /*00f0*/ 	.word	0x000000ff
        /*00f4*/ 	.word	0x00000040
        /*00f8*/ 	.short	0x0100
        /*00fa*/ 	.byte	0x06
	.zero		1


	//   ....[7]....
        /*00fc*/ 	.word	0x00000760
        /*0100*/ 	.word	0x000000ff
        /*0104*/ 	.word	0x00000048
        /*0108*/ 	.short	0x0100
        /*010a*/ 	.byte	0x06
	.zero		1


	//   ....[8]....
        /*010c*/ 	.word	0x00001710
        /*0110*/ 	.word	0x00000003
        /*0114*/ 	.word	0x00000000
        /*0118*/ 	.short	0x010a
        /*011a*/ 	.byte	0x3f
	.zero		1


	//   ....[9]....
        /*011c*/ 	.word	0x00001770
        /*0120*/ 	.word	0x00000003
        /*0124*/ 	.word	0x00000000
        /*0128*/ 	.short	0x010a
        /*012a*/ 	.byte	0x3f
	.zero		1


	//   ....[10]....
        /*012c*/ 	.word	0x00001cb0
        /*0130*/ 	.word	0x00000005
        /*0134*/ 	.word	0x00000000
        /*0138*/ 	.short	0x010a
        /*013a*/ 	.byte	0x3f
	.zero		1


	//   ....[11]....
        /*013c*/ 	.word	0x00001cf0
        /*0140*/ 	.word	0x00000005
        /*0144*/ 	.word	0x00000000
        /*0148*/ 	.short	0x010a
        /*014a*/ 	.byte	0x3f
	.zero		1


	//   ....[12]....
        /*014c*/ 	.word	0x00002110
        /*0150*/ 	.word	0x00000004
        /*0154*/ 	.word	0x00000000
        /*0158*/ 	.short	0x0101
        /*015a*/ 	.byte	0x3f
	.zero		1


	//   ....[13]....
        /*015c*/ 	.word	0x00002300
        /*0160*/ 	.word	0x00000000
        /*0164*/ 	.word	0x00000000
        /*0168*/ 	.short	0x0101
        /*016a*/ 	.byte	0x3f
	.zero		1


	//   ....[14]....
        /*016c*/ 	.word	0x00007430
        /*0170*/ 	.word	0x00000017
        /*0174*/ 	.word	0x00000018
        /*0178*/ 	.short	0x010a
        /*017a*/ 	.byte	0x3f
	.zero		1


	//   ....[15]....
        /*017c*/ 	.word	0x00007870
        /*0180*/ 	.word	0x00000006
        /*0184*/ 	.word	0x00000048
        /*0188*/ 	.short	0x0101
        /*018a*/ 	.byte	0x3f
	.zero		1


	//   ....[16]....
        /*018c*/ 	.word	0x00007fc0
        /*0190*/ 	.word	0x00000007
        /*0194*/ 	.word	0x00000000
        /*0198*/ 	.short	0x010a
        /*019a*/ 	.byte	0x3f
	.zero		1


	//   ....[17]....
        /*019c*/ 	.word	0x00008040
        /*01a0*/ 	.word	0x00000004
        /*01a4*/ 	.word	0x00000000
        /*01a8*/ 	.short	0x010a
        /*01aa*/ 	.byte	0x3f
	.zero		1


	//   ....[18]....
        /*01ac*/ 	.word	0x000080d0
        /*01b0*/ 	.word	0x00000005
        /*01b4*/ 	.word	0x00000000
        /*01b8*/ 	.short	0x010a
        /*01ba*/ 	.byte	0x3f
	.zero		1


	//   ....[19]....
        /*01bc*/ 	.word	0x00008130
        /*01c0*/ 	.word	0x00000003
        /*01c4*/ 	.word	0x00000000
        /*01c8*/ 	.short	0x010a
        /*01ca*/ 	.byte	0x3f
	.zero		1


	//   ....[20]....
        /*01cc*/ 	.word	0x00008180
        /*01d0*/ 	.word	0x00000005
        /*01d4*/ 	.word	0x00000000
        /*01d8*/ 	.short	0x010a
        /*01da*/ 	.byte	0x3f
	.zero		1


	//   ....[21]....
        /*01dc*/ 	.word	0x00008250
        /*01e0*/ 	.word	0x00000017
        /*01e4*/ 	.word	0x00000018
        /*01e8*/ 	.short	0x010a
        /*01ea*/ 	.byte	0x3f
	.zero		1


	//   ....[22]....
        /*01ec*/ 	.word	0x00008320
        /*01f0*/ 	.word	0x00000007
        /*01f4*/ 	.word	0x00000000
        /*01f8*/ 	.short	0x010a
        /*01fa*/ 	.byte	0x3f
	.zero		1


	//   ....[23]....
        /*01fc*/ 	.word	0x00008370
        /*0200*/ 	.word	0x00000004
        /*0204*/ 	.word	0x00000000
        /*0208*/ 	.short	0x010a
        /*020a*/ 	.byte	0x3f
	.zero		1


	//----- nvinfo : EIATTR_NUM_MBARRIERS
	.align		4
.L_35:
        /*020c*/ 	.byte	0x03, 0x38
        /*020e*/ 	.short	0x0008


	//----- nvinfo : EIATTR_EXIT_INSTR_OFFSETS
	.align		4
        /*0210*/ 	.byte	0x04, 0x1c
        /*0212*/ 	.short	(.L_37 - .L_36)


	//   ....[0]....
.L_36:
        /*0214*/ 	.word	0x000009b0


	//   ....[1]....
        /*0218*/ 	.word	0x000011c0


	//   ....[2]....
        /*021c*/ 	.word	0x00006bb0


	//   ....[3]....
        /*0220*/ 	.word	0x00007110


	//   ....[4]....
        /*0224*/ 	.word	0x00008120


	//----- nvinfo : EIATTR_MAX_THREADS
	.align		4
.L_37:
        /*0228*/ 	.byte	0x04, 0x05
        /*022a*/ 	.short	(.L_39 - .L_38)
.L_38:
        /*022c*/ 	.word	0x00000180
        /*0230*/ 	.word	0x00000001
        /*0234*/ 	.word	0x00000001


	//----- nvinfo : EIATTR_CRS_STACK_SIZE
	.align		4
.L_39:
        /*0238*/ 	.byte	0x04, 0x1e
        /*023a*/ 	.short	(.L_41 - .L_40)
.L_40:
        /*023c*/ 	.word	0x00000000


	//----- nvinfo : EIATTR_CBANK_PARAM_SIZE
	.align		4
.L_41:
        /*0240*/ 	.byte	0x03, 0x19
        /*0242*/ 	.short	0x0470


	//----- nvinfo : EIATTR_PARAM_CBANK
	.align		4
        /*0244*/ 	.byte	0x04, 0x0a
        /*0246*/ 	.short	(.L_43 - .L_42)
	.align		4
.L_42:
        /*0248*/ 	.word	index@(.nv.constant0._ZN7cutlass13device_kernelINS_4gemm6kernel13GemmUniversalIN4cute5tupleIJiiiiEEENS1_10collective13CollectiveMmaINS1_34MainloopSm90TmaGmmaWarpSpecializedILi3ENS5_IJNS4_1CILi2EEENSA_ILi1EEESC_EEENS1_35KernelTmaWarpSpecializedCooperativeEEENS5_IJNSA_ILi128EEESG_SG_EEENS_6half_tENS5_IJlSC_lEEESI_SJ_NS4_8TiledMMAINS4_8MMA_AtomIJNS4_4SM904GMMA26MMA_64x128x16_F32F16F16_SSILNSN_5MajorE0ELSP_0ELNSN_7ScaleInE1ELSQ_1EEEEEENS4_6LayoutISD_NS5_IJSC_NSA_ILi0EEESU_EEEEENS5_IJNS4_10UnderscoreESX_SX_EEEEENS4_13SM90_TMA_LOADENS4_14ComposedLayoutINS4_7SwizzleILi3ELi4ELi3EEENS4_18smem_ptr_flag_bitsILi16EEENST_INS5_IJNSA_ILi8EEENSA_ILi64EEEEEENS5_IJS17_SC_EEEEEEEvNS4_8identityENS4_23SM90_TMA_LOAD_MULTICASTES1B_vS1C_EENS_8epilogue10collective6detail29Sm90TmaWarpSpecializedAdapterINS1G_15DefaultEpilogueISI_SJ_SJ_NS1F_6thread17LinearCombinationISI_Li1EffLNS1K_9ScaleType4KindE0ELNS_15FloatRoundStyleE2ESI_EENS1_15EpilogueDefaultEEEEEvvEEEEvNT_6ParamsE)
        /*024c*/ 	.short	0x0210
        /*024e*/ 	.short	0x0470


	//----- nvinfo : EIATTR_SW_WAR
	.align		4
.L_43:
        /*0250*/ 	.byte	0x04, 0x36
        /*0252*/ 	.short	(.L_45 - .L_44)
.L_44:
        /*0254*/ 	.word	0x00000008
.L_45:


//--------------------- .nv.callgraph             --------------------------
	.section	.nv.callgraph,"",@"SHT_CUDA_CALLGRAPH"
	.align	4
	.sectionentsize	8
	.align		4
        /*0000*/ 	.word	0x00000000
	.align		4
        /*0004*/ 	.word	0xffffffff
	.align		4
        /*0008*/ 	.word	index@(_ZN7cutlass13device_kernelINS_4gemm6kernel13GemmUniversalIN4cute5tupleIJiiiiEEENS1_10collective13CollectiveMmaINS1_34MainloopSm90TmaGmmaWarpSpecializedILi3ENS5_IJNS4_1CILi2EEENSA_ILi1EEESC_EEENS1_35KernelTmaWarpSpecializedCooperativeEEENS5_IJNSA_ILi128EEESG_SG_EEENS_6half_tENS5_IJlSC_lEEESI_SJ_NS4_8TiledMMAINS4_8MMA_AtomIJNS4_4SM904GMMA26MMA_64x128x16_F32F16F16_SSILNSN_5MajorE0ELSP_0ELNSN_7ScaleInE1ELSQ_1EEEEEENS4_6LayoutISD_NS5_IJSC_NSA_ILi0EEESU_EEEEENS5_IJNS4_10UnderscoreESX_SX_EEEEENS4_13SM90_TMA_LOADENS4_14ComposedLayoutINS4_7SwizzleILi3ELi4ELi3EEENS4_18smem_ptr_flag_bitsILi16EEENST_INS5_IJNSA_ILi8EEENSA_ILi64EEEEEENS5_IJS17_SC_EEEEEEEvNS4_8identityENS4_23SM90_TMA_LOAD_MULTICASTES1B_vS1C_EENS_8epilogue10collective6detail29Sm90TmaWarpSpecializedAdapterINS1G_15DefaultEpilogueISI_SJ_SJ_NS1F_6thread17LinearCombinationISI_Li1EffLNS1K_9ScaleType4KindE0ELNS_15FloatRoundStyleE2ESI_EENS1_15EpilogueDefaultEEEEEvvEEEEvNT_6ParamsE)
	.align		4
        /*000c*/ 	.word	index@(__assertfail)
	.align		4
        /*0010*/ 	.word	0x00000000
	.align		4
        /*0014*/ 	.word	0xfffffffe
	.align		4
        /*0018*/ 	.word	0x00000000
	.align		4
        /*001c*/ 	.word	0xfffffffd
	.align		4
        /*0020*/ 	.word	0x00000000
	.align		4
        /*0024*/ 	.word	0xfffffffc


//--------------------- .nv.constant4             --------------------------
	.section	.nv.constant4,"a",@progbits
	.align	8
	.align		8
.nv.constant4:
        /*0000*/ 	.dword	__assertfail
	.align		8
        /*0008*/ 	.dword	__unnamed_1
	.align		8
        /*0010*/ 	.dword	_ZN39_INTERNAL_042a9bdd_4_k_cu_399e8756_34524cuda3std3__45__cpo5beginE
	.align		8
        /*0018*/ 	.dword	_ZN39_INTERNAL_042a9bdd_4_k_cu_399e8756_34524cuda3std3__45__cpo3endE
	.align		8
        /*0020*/ 	.dword	_ZN39_INTERNAL_042a9bdd_4_k_cu_399e8756_34524cuda3std3__45__cpo6cbeginE
	.align		8
        /*0028*/ 	.dword	_ZN39_INTERNAL_042a9bdd_4_k_cu_399e8756_34524cuda3std3__45__cpo4cendE
	.align		8
        /*0030*/ 	.dword	_ZN39_INTERNAL_042a9bdd_4_k_cu_399e8756_34524cuda3std3__441_GLOBAL__N__042a9bdd_4_k_cu_399e8756_34526ignoreE
	.align		8
        /*0038*/ 	.dword	_ZN39_INTERNAL_042a9bdd_4_k_cu_399e8756_34524cuda3std3__419piecewise_constructE
	.align		8
        /*0040*/ 	.dword	_ZN39_INTERNAL_042a9bdd_4_k_cu_399e8756_34524cuda3std3__48in_placeE
	.align		8
        /*0048*/ 	.dword	_ZN39_INTERNAL_042a9bdd_4_k_cu_399e8756_34524cuda3std6ranges3__45__cpo4swapE
	.align		8
        /*0050*/ 	.dword	_ZN39_INTERNAL_042a9bdd_4_k_cu_399e8756_34524cuda3std6ranges3__45__cpo9iter_moveE
	.align		8
        /*0058*/ 	.dword	_ZN39_INTERNAL_042a9bdd_4_k_cu_399e8756_34524cute7productE
	.align		8
        /*0060*/ 	.dword	_ZN39_INTERNAL_042a9bdd_4_k_cu_399e8756_34524cute1_E
	.align		8
        /*0068*/ 	.dword	$str$22
	.align		8
        /*0070*/ 	.dword	$str$23


//--------------------- .text._ZN7cutlass13device_kernelINS_4gemm6kernel13GemmUniversalIN4cute5tupleIJiiiiEEENS1_10collective13CollectiveMmaINS1_34MainloopSm90TmaGmmaWarpSpecializedILi3ENS5_IJNS4_1CILi2EEENSA_ILi1EEESC_EEENS1_35KernelTmaWarpSpecializedCooperativeEEENS5_IJNSA_ILi128EEESG_SG_EEENS_6half_tENS5_IJlSC_lEEESI_SJ_NS4_8TiledMMAINS4_8MMA_AtomIJNS4_4SM904GMMA26MMA_64x128x16_F32F16F16_SSILNSN_5MajorE0ELSP_0ELNSN_7ScaleInE1ELSQ_1EEEEEENS4_6LayoutISD_NS5_IJSC_NSA_ILi0EEESU_EEEEENS5_IJNS4_10UnderscoreESX_SX_EEEEENS4_13SM90_TMA_LOADENS4_14ComposedLayoutINS4_7SwizzleILi3ELi4ELi3EEENS4_18smem_ptr_flag_bitsILi16EEENST_INS5_IJNSA_ILi8EEENSA_ILi64EEEEEENS5_IJS17_SC_EEEEEEEvNS4_8identityENS4_23SM90_TMA_LOAD_MULTICASTES1B_vS1C_EENS_8epilogue10collective6detail29Sm90TmaWarpSpecializedAdapterINS1G_15DefaultEpilogueISI_SJ_SJ_NS1F_6thread17LinearCombinationISI_Li1EffLNS1K_9ScaleType4KindE0ELNS_15FloatRoundStyleE2ESI_EENS1_15EpilogueDefaultEEEEEvvEEEEvNT_6ParamsE --------------------------
	.section	.text._ZN7cutlass13device_kernelINS_4gemm6kernel13GemmUniversalIN4cute5tupleIJiiiiEEENS1_10collective13CollectiveMmaINS1_34MainloopSm90TmaGmmaWarpSpecializedILi3ENS5_IJNS4_1CILi2EEENSA_ILi1EEESC_EEENS1_35KernelTmaWarpSpecializedCooperativeEEENS5_IJNSA_ILi128EEESG_SG_EEENS_6half_tENS5_IJlSC_lEEESI_SJ_NS4_8TiledMMAINS4_8MMA_AtomIJNS4_4SM904GMMA26MMA_64x128x16_F32F16F16_SSILNSN_5MajorE0ELSP_0ELNSN_7ScaleInE1ELSQ_1EEEEEENS4_6LayoutISD_NS5_IJSC_NSA_ILi0EEESU_EEEEENS5_IJNS4_10UnderscoreESX_SX_EEEEENS4_13SM90_TMA_LOADENS4_14ComposedLayoutINS4_7SwizzleILi3ELi4ELi3EEENS4_18smem_ptr_flag_bitsILi16EEENST_INS5_IJNSA_ILi8EEENSA_ILi64EEEEEENS5_IJS17_SC_EEEEEEEvNS4_8identityENS4_23SM90_TMA_LOAD_MULTICASTES1B_vS1C_EENS_8epilogue10collective6detail29Sm90TmaWarpSpecializedAdapterINS1G_15DefaultEpilogueISI_SJ_SJ_NS1F_6thread17LinearCombinationISI_Li1EffLNS1K_9ScaleType4KindE0ELNS_15FloatRoundStyleE2ESI_EENS1_15EpilogueDefaultEEEEEvvEEEEvNT_6ParamsE,"ax",@progbits
	.align	128
.text._ZN7cutlass13device_kernelINS_4gemm6kernel13GemmUniversalIN4cute5tupleIJiiiiEEENS1_10collective13CollectiveMmaINS1_34MainloopSm90TmaGmmaWarpSpecializedILi3ENS5_IJNS4_1CILi2EEENSA_ILi1EEESC_EEENS1_35KernelTmaWarpSpecializedCooperativeEEENS5_IJNSA_ILi128EEESG_SG_EEENS_6half_tENS5_IJlSC_lEEESI_SJ_NS4_8TiledMMAINS4_8MMA_AtomIJNS4_4SM904GMMA26MMA_64x128x16_F32F16F16_SSILNSN_5MajorE0ELSP_0ELNSN_7ScaleInE1ELSQ_1EEEEEENS4_6LayoutISD_NS5_IJSC_NSA_ILi0EEESU_EEEEENS5_IJNS4_10UnderscoreESX_SX_EEEEENS4_13SM90_TMA_LOADENS4_14ComposedLayoutINS4_7SwizzleILi3ELi4ELi3EEENS4_18smem_ptr_flag_bitsILi16EEENST_INS5_IJNSA_ILi8EEENSA_ILi64EEEEEENS5_IJS17_SC_EEEEEEEvNS4_8identityENS4_23SM90_TMA_LOAD_MULTICASTES1B_vS1C_EENS_8epilogue10collective6detail29Sm90TmaWarpSpecializedAdapterINS1G_15DefaultEpilogueISI_SJ_SJ_NS1F_6thread17LinearCombinationISI_Li1EffLNS1K_9ScaleType4KindE0ELNS_15FloatRoundStyleE2ESI_EENS1_15EpilogueDefaultEEEEEvvEEEEvNT_6ParamsE:
        .type           _ZN7cutlass13device_kernelINS_4gemm6kernel13GemmUniversalIN4cute5tupleIJiiiiEEENS1_10collective13CollectiveMmaINS1_34MainloopSm90TmaGmmaWarpSpecializedILi3ENS5_IJNS4_1CILi2EEENSA_ILi1EEESC_EEENS1_35KernelTmaWarpSpecializedCooperativeEEENS5_IJNSA_ILi128EEESG_SG_EEENS_6half_tENS5_IJlSC_lEEESI_SJ_NS4_8TiledMMAINS4_8MMA_AtomIJNS4_4SM904GMMA26MMA_64x128x16_F32F16F16_SSILNSN_5MajorE0ELSP_0ELNSN_7ScaleInE1ELSQ_1EEEEEENS4_6LayoutISD_NS5_IJSC_NSA_ILi0EEESU_EEEEENS5_IJNS4_10UnderscoreESX_SX_EEEEENS4_13SM90_TMA_LOADENS4_14ComposedLayoutINS4_7SwizzleILi3ELi4ELi3EEENS4_18smem_ptr_flag_bitsILi16EEENST_INS5_IJNSA_ILi8EEENSA_ILi64EEEEEENS5_IJS17_SC_EEEEEEEvNS4_8identityENS4_23SM90_TMA_LOAD_MULTICASTES1B_vS1C_EENS_8epilogue10collective6detail29Sm90TmaWarpSpecializedAdapterINS1G_15DefaultEpilogueISI_SJ_SJ_NS1F_6thread17LinearCombinationISI_Li1EffLNS1K_9ScaleType4KindE0ELNS_15FloatRoundStyleE2ESI_EENS1_15EpilogueDefaultEEEEEvvEEEEvNT_6ParamsE,@function
        .size           _ZN7cutlass13device_kernelINS_4gemm6kernel13GemmUniversalIN4cute5tupleIJiiiiEEENS1_10collective13CollectiveMmaINS1_34MainloopSm90TmaGmmaWarpSpecializedILi3ENS5_IJNS4_1CILi2EEENSA_ILi1EEESC_EEENS1_35KernelTmaWarpSpecializedCooperativeEEENS5_IJNSA_ILi128EEESG_SG_EEENS_6half_tENS5_IJlSC_lEEESI_SJ_NS4_8TiledMMAINS4_8MMA_AtomIJNS4_4SM904GMMA26MMA_64x128x16_F32F16F16_SSILNSN_5MajorE0ELSP_0ELNSN_7ScaleInE1ELSQ_1EEEEEENS4_6LayoutISD_NS5_IJSC_NSA_ILi0EEESU_EEEEENS5_IJNS4_10UnderscoreESX_SX_EEEEENS4_13SM90_TMA_LOADENS4_14ComposedLayoutINS4_7SwizzleILi3ELi4ELi3EEENS4_18smem_ptr_flag_bitsILi16EEENST_INS5_IJNSA_ILi8EEENSA_ILi64EEEEEENS5_IJS17_SC_EEEEEEEvNS4_8identityENS4_23SM90_TMA_LOAD_MULTICASTES1B_vS1C_EENS_8epilogue10collective6detail29Sm90TmaWarpSpecializedAdapterINS1G_15DefaultEpilogueISI_SJ_SJ_NS1F_6thread17LinearCombinationISI_Li1EffLNS1K_9ScaleType4KindE0ELNS_15FloatRoundStyleE2ESI_EENS1_15EpilogueDefaultEEEEEvvEEEEvNT_6ParamsE,(.L_x_195 - _ZN7cutlass13device_kernelINS_4gemm6kernel13GemmUniversalIN4cute5tupleIJiiiiEEENS1_10collective13CollectiveMmaINS1_34MainloopSm90TmaGmmaWarpSpecializedILi3ENS5_IJNS4_1CILi2EEENSA_ILi1EEESC_EEENS1_35KernelTmaWarpSpecializedCooperativeEEENS5_IJNSA_ILi128EEESG_SG_EEENS_6half_tENS5_IJlSC_lEEESI_SJ_NS4_8TiledMMAINS4_8MMA_AtomIJNS4_4SM904GMMA26MMA_64x128x16_F32F16F16_SSILNSN_5MajorE0ELSP_0ELNSN_7ScaleInE1ELSQ_1EEEEEENS4_6LayoutISD_NS5_IJSC_NSA_ILi0EEESU_EEEEENS5_IJNS4_10UnderscoreESX_SX_EEEEENS4_13SM90_TMA_LOADENS4_14ComposedLayoutINS4_7SwizzleILi3ELi4ELi3EEENS4_18smem_ptr_flag_bitsILi16EEENST_INS5_IJNSA_ILi8EEENSA_ILi64EEEEEENS5_IJS17_SC_EEEEEEEvNS4_8identityENS4_23SM90_TMA_LOAD_MULTICASTES1B_vS1C_EENS_8epilogue10collective6detail29Sm90TmaWarpSpecializedAdapterINS1G_15DefaultEpilogueISI_SJ_SJ_NS1F_6thread17LinearCombinationISI_Li1EffLNS1K_9ScaleType4KindE0ELNS_15FloatRoundStyleE2ESI_EENS1_15EpilogueDefaultEEEEEvvEEEEvNT_6ParamsE)
        .other          _ZN7cutlass13device_kernelINS_4gemm6kernel13GemmUniversalIN4cute5tupleIJiiiiEEENS1_10collective13CollectiveMmaINS1_34MainloopSm90TmaGmmaWarpSpecializedILi3ENS5_IJNS4_1CILi2EEENSA_ILi1EEESC_EEENS1_35KernelTmaWarpSpecializedCooperativeEEENS5_IJNSA_ILi128EEESG_SG_EEENS_6half_tENS5_IJlSC_lEEESI_SJ_NS4_8TiledMMAINS4_8MMA_AtomIJNS4_4SM904GMMA26MMA_64x128x16_F32F16F16_SSILNSN_5MajorE0ELSP_0ELNSN_7ScaleInE1ELSQ_1EEEEEENS4_6LayoutISD_NS5_IJSC_NSA_ILi0EEESU_EEEEENS5_IJNS4_10UnderscoreESX_SX_EEEEENS4_13SM90_TMA_LOADENS4_14ComposedLayoutINS4_7SwizzleILi3ELi4ELi3EEENS4_18smem_ptr_flag_bitsILi16EEENST_INS5_IJNSA_ILi8EEENSA_ILi64EEEEEENS5_IJS17_SC_EEEEEEEvNS4_8identityENS4_23SM90_TMA_LOAD_MULTICASTES1B_vS1C_EENS_8epilogue10collective6detail29Sm90TmaWarpSpecializedAdapterINS1G_15DefaultEpilogueISI_SJ_SJ_NS1F_6thread17LinearCombinationISI_Li1EffLNS1K_9ScaleType4KindE0ELNS_15FloatRoundStyleE2ESI_EENS1_15EpilogueDefaultEEEEEvvEEEEvNT_6ParamsE,@"STO_CUDA_ENTRY STV_DEFAULT"
_ZN7cutlass13device_kernelINS_4gemm6kernel13GemmUniversalIN4cute5tupleIJiiiiEEENS1_10collective13CollectiveMmaINS1_34MainloopSm90TmaGmmaWarpSpecializedILi3ENS5_IJNS4_1CILi2EEENSA_ILi1EEESC_EEENS1_35KernelTmaWarpSpecializedCooperativeEEENS5_IJNSA_ILi128EEESG_SG_EEENS_6half_tENS5_IJlSC_lEEESI_SJ_NS4_8TiledMMAINS4_8MMA_AtomIJNS4_4SM904GMMA26MMA_64x128x16_F32F16F16_SSILNSN_5MajorE0ELSP_0ELNSN_7ScaleInE1ELSQ_1EEEEEENS4_6LayoutISD_NS5_IJSC_NSA_ILi0EEESU_EEEEENS5_IJNS4_10UnderscoreESX_SX_EEEEENS4_13SM90_TMA_LOADENS4_14ComposedLayoutINS4_7SwizzleILi3ELi4ELi3EEENS4_18smem_ptr_flag_bitsILi16EEENST_INS5_IJNSA_ILi8EEENSA_ILi64EEEEEENS5_IJS17_SC_EEEEEEEvNS4_8identityENS4_23SM90_TMA_LOAD_MULTICASTES1B_vS1C_EENS_8epilogue10collective6detail29Sm90TmaWarpSpecializedAdapterINS1G_15DefaultEpilogueISI_SJ_SJ_NS1F_6thread17LinearCombinationISI_Li1EffLNS1K_9ScaleType4KindE0ELNS_15FloatRoundStyleE2ESI_EENS1_15EpilogueDefaultEEEEEvvEEEEvNT_6ParamsE:
[----:B------:R-:W0:Y:S01]  /*0000*/  LDC R1, c[0x0][0x28] ;  /* 0x00000a00ff017b82 */ /* 0x000e220000000800 */
[----:B------:R-:W1:Y:S01]  /*0010*/  S2R R95, SR_TID.X ;  /* 0x00000000005f7919 */ /* 0x000e620000002100 */
[----:B------:R-:W-:Y:S01]  /*0020*/  ELECT P0, URZ, PT ;  /* 0x00000000003f782f */ /* 0x000fe20003800000 */
[----:B------:R-:W-:Y:S01]  /*0030*/  BSSY B0, `(.L_x_0) ;  /* 0x000000f000007945 */ /* 0x000fe20003800000 */
[--C-:B-1----:R-:W-:Y:S02]  /*0040*/  SHF.R.U32.HI R0, RZ, 0x5, R95.reuse ;  /* 0x00000005ff007819 */ /* 0x102fe4000001165f */
[----:B------:R-:W-:-:S03]  /*0050*/  SHF.R.U32.HI R7, RZ, 0x7, R95 ;  /* 0x00000007ff077819 */ /* 0x000fc6000001165f */
[----:B------:R-:W1:Y:S04]  /*0060*/  SHFL.IDX PT, R3, R0, RZ, 0x1f ;  /* 0x00001fff00037589 */ /* 0x000e6800000e0000 */
[----:B------:R2:W3:Y:S01]  /*0070*/  SHFL.IDX PT, R2, R7, RZ, 0x1f ;  /* 0x00001fff07027589 */ /* 0x0004e200000e0000 */
[----:B-1----:R-:W-:-:S13]  /*0080*/  ISETP.NE.OR P0, PT, R3, RZ, !P0 ;  /* 0x000000ff0300720c */ /* 0x002fda0004705670 */
[----:B0-23--:R-:W-:Y:S05]  /*0090*/  @P0 BRA `(.L_x_1) ;  /* 0x0000000000200947 */ /* 0x00dfea0003800000 */
[----:B------:R-:W-:Y:S02]  /*00a0*/  ULDC.64 UR4, c[0x0][0x198] ;  /* 0x0000660000047ab9 */ /* 0x000fe40000000a00 */
[----:B------:R-:W-:Y:S02]  /*00b0*/  UIADD3 UR6, UP0, UR4, 0xf0, URZ ;  /* 0x000000f004067890 */ /* 0x000fe4000ff1e03f */
[----:B------:R-:W-:Y:S02]  /*00c0*/  UIADD3 UR4, UP1, UR4, 0x1f0, URZ ;  /* 0x000001f004047890 */ /* 0x000fe4000ff3e03f */
[----:B------:R-:W-:Y:S02]  /*00d0*/  UIADD3.X UR7, URZ, UR5, URZ, UP0, !UPT ;  /* 0x000000053f077290 */ /* 0x000fe400087fe43f */
[----:B------:R-:W-:-:S07]  /*00e0*/  UIADD3.X UR5, URZ, UR5, URZ, UP1, !UPT ;  /* 0x000000053f057290 */ /* 0x000fce0008ffe43f */
[----:B------:R0:W-:Y:S02]  /*00f0*/  UTMACCTL.PF [UR6] ;  /* 0x00000000060079b9 */ /* 0x0001e40008040000 */
[----:B------:R0:W-:Y:S02]  /*0100*/  UTMACCTL.PF [UR4] ;  /* 0x00000000040079b9 */ /* 0x0001e40008040000 */
[----:B0-----:R-:W-:Y:S01]  /*0110*/  NOP ;  /* 0x0000000000007918 */ /* 0x001fe20000000000 */
.L_x_1:
[----:B------:R-:W-:Y:S05]  /*0120*/  BSYNC B0 ;  /* 0x0000000000007941 */ /* 0x000fea0003800000 */
.L_x_0:
[----:B------:R-:W0:Y:S02]  /*0130*/  SHFL.IDX PT, R5, R0, RZ, 0x1f ;  /* 0x00001fff00057589 */ /* 0x000e2400000e0000 */
[----:B0-----:R-:W-:-:S13]  /*0140*/  ISETP.NE.AND P0, PT, R5, RZ, PT ;  /* 0x000000ff0500720c */ /* 0x001fda0003f05270 */
[----:B------:R-:W-:Y:S05]  /*0150*/  @P0 BRA `(.L_x_2) ;  /* 0x0000000000500947 */ /* 0x000fea0003800000 */
[----:B------:R-:W0:Y:S01]  /*0160*/  S2UR UR8, SR_CgaCtaId ;  /* 0x00000000000879c3 */ /* 0x000e220000008800 */
[----:B------:R-:W-:Y:S01]  /*0170*/  UMOV UR4, 0x400 ;  /* 0x0000040000047882 */ /* 0x000fe20000000000 */
[----:B------:R-:W-:Y:S01]  /*0180*/  UMOV UR5, 0x1 ;  /* 0x0000000100057882 */ /* 0x000fe20000000000 */
[----:B------:R-:W-:Y:S01]  /*0190*/  UMOV UR6, 0x4 ;  /* 0x0000000400067882 */ /* 0x000fe20000000000 */
[----:B------:R-:W-:Y:S01]  /*01a0*/  ELECT P0, URZ, PT ;  /* 0x00000000003f782f */ /* 0x000fe20003800000 */
[----:B------:R-:W-:-:S04]  /*01b0*/  UIADD3 UR6, -UR6, 0x100000, URZ ;  /* 0x0010000006067890 */ /* 0x000fc8000fffe13f */
[----:B------:R-:W-:Y:S02]  /*01c0*/  USHF.L.U32 UR7, UR6, 0xb, URZ ;  /* 0x0000000b06077899 */ /* 0x000fe4000800063f */
[----:B------:R-:W-:Y:S02]  /*01d0*/  USHF.L.U32 UR6, UR6, 0x1, URZ ;  /* 0x0000000106067899 */ /* 0x000fe4000800063f */
[----:B0-----:R-:W-:Y:S02]  /*01e0*/  ULEA UR8, UR8, UR4, 0x18 ;  /* 0x0000000408087291 */ /* 0x001fe4000f8ec03f */
[----:B------:R-:W-:-:S04]  /*01f0*/  UIADD3 UR4, -UR5, 0x100000, URZ ;  /* 0x0010000005047890 */ /* 0x000fc8000fffe13f */
[----:B------:R-:W-:Y:S02]  /*0200*/  USHF.L.U32 UR5, UR4, 0xb, URZ ;  /* 0x0000000b04057899 */ /* 0x000fe4000800063f */
[----:B------:R-:W-:Y:S01]  /*0210*/  USHF.L.U32 UR4, UR4, 0x1, URZ ;  /* 0x0000000104047899 */ /* 0x000fe2000800063f */
[----:B------:R-:W0:Y:S11]  /*0220*/  FENCE.VIEW.ASYNC.S ;  /* 0x00000000000073c6 */ /* 0x000e360000000000 */
[----:B0-----:R0:W1:Y:S01]  /*0230*/  SYNCS.EXCH.64 URZ, [UR8], UR4 ;  /* 0x00000004083f75b2 */ /* 0x0010620008000100 */
[----:B------:R0:W2:Y:S01]  /*0240*/  SYNCS.EXCH.64 URZ, [UR8+0x18], UR6 ;  /* 0x00001806083f75b2 */ /* 0x0000a20008000100 */
[----:B------:R0:W3:Y:S01]  /*0250*/  SYNCS.EXCH.64 URZ, [UR8+0x8], UR4 ;  /* 0x00000804083f75b2 */ /* 0x0000e20008000100 */
[----:B------:R0:W4:Y:S01]  /*0260*/  SYNCS.EXCH.64 URZ, [UR8+0x20], UR6 ;  /* 0x00002006083f75b2 */ /* 0x0001220008000100 */
[----:B------:R0:W0:Y:S01]  /*0270*/  SYNCS.EXCH.64 URZ, [UR8+0x10], UR4 ;  /* 0x00001004083f75b2 */ /* 0x0000220008000100 */
[----:B------:R0:W0:Y:S01]  /*0280*/  SYNCS.EXCH.64 URZ, [UR8+0x28], UR6 ;  /* 0x00002806083f75b2 */ /* 0x0000220008000100 */
[----:B------:R-:W-:Y:S01]  /*0290*/  NOP ;  /* 0x0000000000007918 */ /* 0x000fe20000000000 */
.L_x_2:
[----:B------:R-:W-:Y:S01]  /*02a0*/  SHF.R.S32.HI R4, RZ, 0x1f, R95 ;  /* 0x0000001fff047819 */ /* 0x000fe2000001145f */
[----:B------:R-:W5:Y:S01]  /*02b0*/  SHFL.IDX PT, R0, R0, RZ, 0x1f ;  /* 0x00001fff00007589 */ /* 0x000f6200000e0000 */
[----:B0-----:R-:W0:Y:S01]  /*02c0*/  S2UR UR8, SR_CTAID.X ;  /* 0x00000000000879c3 */ /* 0x001e220000002500 */
[----:B------:R-:W-:Y:S02]  /*02d0*/  ELECT P0, URZ, PT ;  /* 0x00000000003f782f */ /* 0x000fe40003800000 */
[----:B------:R-:W-:Y:S01]  /*02e0*/  LEA.HI R4, R4, R95, RZ, 0x7 ;  /* 0x0000005f04047211 */ /* 0x000fe200078f38ff */
[----:B------:R-:W-:Y:S01]  /*02f0*/  ULDC UR4, c[0x0][0x150] ;  /* 0x0000540000047ab9 */ /* 0x000fe20000000800 */
[----:B------:R-:W-:Y:S01]  /*0300*/  SHF.R.S32.HI R6, RZ, 0x1f, R5 ;  /* 0x0000001fff067819 */ /* 0x000fe20000011405 */
[----:B------:R-:W-:Y:S01]  /*0310*/  NOP ;  /* 0x0000000000007918 */ /* 0x000fe20000000000 */
[----:B------:R-:W-:Y:S01]  /*0320*/  LOP3.LUT R4, R4, 0xffffff80, RZ, 0xc0, !PT ;  /* 0xffffff8004047812 */ /* 0x000fe200078ec0ff */
[----:B------:R-:W-:Y:S01]  /*0330*/  NOP ;  /* 0x0000000000007918 */ /* 0x000fe20000000000 */
[----:B------:R-:W-:Y:S01]  /*0340*/  LEA.HI R6, R6, R5, RZ, 0x2 ;  /* 0x0000000506067211 */ /* 0x000fe200078f10ff */
[----:B------:R-:W1:Y:S01]  /*0350*/  LDC R11, c[0x0][0x144] ;  /* 0x00005100ff0b7b82 */ /* 0x000e620000000800 */
[----:B------:R-:W-:Y:S01]  /*0360*/  IMAD.MOV.U32 R22, RZ, RZ, 0x1 ;  /* 0x00000001ff167424 */ /* 0x000fe200078e00ff */
[----:B------:R-:W-:Y:S01]  /*0370*/  ISETP.NE.AND P3, PT, R2, RZ, PT ;  /* 0x000000ff0200720c */ /* 0x000fe20003f65270 */
[----:B------:R-:W-:Y:S01]  /*0380*/  IMAD.IADD R8, R95, 0x1, -R4 ;  /* 0x000000015f087824 */ /* 0x000fe200078e0a04 */
[----:B------:R-:W-:Y:S01]  /*0390*/  LOP3.LUT R6, R6, 0x3ffffffc, RZ, 0xc0, !PT ;  /* 0x3ffffffc06067812 */ /* 0x000fe200078ec0ff */
[----:B------:R-:W2:Y:S03]  /*03a0*/  S2R R4, SR_CTAID.Y ;  /* 0x0000000000047919 */ /* 0x000ea60000002600 */
[----:B------:R-:W-:Y:S01]  /*03b0*/  SHF.R.S32.HI R9, RZ, 0x1f, R8 ;  /* 0x0000001fff097819 */ /* 0x000fe20000011408 */
[----:B------:R-:W-:Y:S01]  /*03c0*/  IMAD.IADD R6, R5, 0x1, -R6 ;  /* 0x0000000105067824 */ /* 0x000fe200078e0a06 */
[----:B------:R-:W3:Y:S02]  /*03d0*/  LDC R13, c[0x0][0x140] ;  /* 0x00005000ff0d7b82 */ /* 0x000ee40000000800 */
[----:B------:R-:W-:-:S02]  /*03e0*/  LEA.HI R9, R9, R8, RZ, 0x3 ;  /* 0x0000000809097211 */ /* 0x000fc400078f18ff */
[----:B-----5:R-:W-:Y:S02]  /*03f0*/  ISETP.NE.OR P0, PT, R0, RZ, !P0 ;  /* 0x000000ff0000720c */ /* 0x020fe40004705670 */
[--C-:B------:R-:W-:Y:S02]  /*0400*/  SHF.R.S32.HI R0, RZ, 0x3, R9.reuse ;  /* 0x00000003ff007819 */ /* 0x100fe40000011409 */
[----:B0-----:R-:W-:Y:S02]  /*0410*/  I2FP.F32.U32 R10, UR8 ;  /* 0x00000008000a7c45 */ /* 0x001fe40008201000 */
[----:B------:R-:W-:-:S03]  /*0420*/  SHF.R.S32.HI R9, RZ, 0x1f, R9 ;  /* 0x0000001fff097819 */ /* 0x000fc60000011409 */
[----:B------:R-:W-:Y:S01]  /*0430*/  FMUL R10, R10, UR4 ;  /* 0x000000040a0a7c20 */ /* 0x000fe20008400000 */
[----:B------:R-:W-:Y:S01]  /*0440*/  LEA.HI R9, R9, R0, RZ, 0x2 ;  /* 0x0000000009097211 */ /* 0x000fe200078f10ff */
[----:B------:R-:W-:Y:S02]  /*0450*/  ULDC UR4, c[0x0][0x154] ;  /* 0x0000550000047ab9 */ /* 0x000fe40000000800 */
[----:B------:R-:W-:Y:S01]  /*0460*/  VOTEU.ALL UP0, P0 ;  /* 0x00000000003f7886 */ /* 0x000fe20000000000 */
[----:B------:R-:W-:Y:S01]  /*0470*/  LOP3.LUT R9, R9, 0xfffffffc, RZ, 0xc0, !PT ;  /* 0xfffffffc09097812 */ /* 0x000fe200078ec0ff */
[----:B------:R-:W0:Y:S01]  /*0480*/  F2I.U32.TRUNC.NTZ R10, R10 ;  /* 0x0000000a000a7305 */ /* 0x000e22000020f000 */
[----:B------:R-:W-:Y:S02]  /*0490*/  VOTEU.ALL UP1, P0 ;  /* 0x00000000003f7886 */ /* 0x000fe40000020000 */
[----:B------:R-:W5:Y:S01]  /*04a0*/  @!UP0 S2UR UR7, SR_CgaCtaId ;  /* 0x00000000000789c3 */ /* 0x000f620000008800 */
[----:B------:R-:W-:Y:S01]  /*04b0*/  IMAD.IADD R9, R0, 0x1, -R9 ;  /* 0x0000000100097824 */ /* 0x000fe200078e0a09 */
[----:B------:R-:W-:Y:S01]  /*04c0*/  SHF.R.S32.HI R0, RZ, 0x1f, R3 ;  /* 0x0000001fff007819 */ /* 0x000fe20000011403 */
[----:B------:R-:W-:Y:S01]  /*04d0*/  @!UP0 UMOV UR6, 0x400 ;  /* 0x0000040000068882 */ /* 0x000fe20000000000 */
[----:B---3--:R-:W-:Y:S01]  /*04e0*/  ISETP.EQ.U32.AND P2, PT, R13, 0x1, PT ;  /* 0x000000010d00780c */ /* 0x008fe20003f42070 */
[----:B------:R-:W-:Y:S01]  /*04f0*/  IMAD R19, R6, 0x4, R9 ;  /* 0x0000000406137824 */ /* 0x000fe200078e0209 */
[----:B--2---:R-:W-:-:S02]  /*0500*/  I2FP.F32.U32 R12, R4 ;  /* 0x00000004000c7245 */ /* 0x004fc40000201000 */
[----:B------:R-:W2:Y:S01]  /*0510*/  LDC R9, c[0x0][0x148] ;  /* 0x00005200ff097b82 */ /* 0x000ea20000000800 */
[----:B------:R-:W-:Y:S02]  /*0520*/  LEA.HI R0, R0, R3, RZ, 0x2 ;  /* 0x0000000300007211 */ /* 0x000fe400078f10ff */
[----:B------:R-:W-:Y:S01]  /*0530*/  LEA.HI R6, R19, R19, RZ, 0x1 ;  /* 0x0000001313067211 */ /* 0x000fe200078f08ff */
[----:B0-----:R-:W-:Y:S02]  /*0540*/  IMAD.MOV R14, RZ, RZ, -R10 ;  /* 0x000000ffff0e7224 */ /* 0x001fe400078e0a0a */
[----:B------:R-:W-:Y:S01]  /*0550*/  FMUL R12, R12, UR4 ;  /* 0x000000040c0c7c20 */ /* 0x000fe20008400000 */
[----:B------:R-:W-:Y:S01]  /*0560*/  LOP3.LUT R0, R0, 0xfffffffc, RZ, 0xc0, !PT ;  /* 0xfffffffc00007812 */ /* 0x000fe200078ec0ff */
[----:B------:R-:W-:Y:S01]  /*0570*/  UMOV UR4, 0x20 ;  /* 0x0000002000047882 */ /* 0x000fe20000000000 */
[----:B------:R-:W-:Y:S01]  /*0580*/  LOP3.LUT R10, R6, 0xfffffffe, RZ, 0xc0, !PT ;  /* 0xfffffffe060a7812 */ /* 0x000fe200078ec0ff */
[----:B-1----:R-:W-:Y:S01]  /*0590*/  IMAD R6, R11, R14, UR8 ;  /* 0x000000080b067e24 */ /* 0x002fe2000f8e020e */
[----:B------:R-:W-:-:S04]  /*05a0*/  @!UP0 UIADD3 UR4, -UR4, 0x100000, URZ ;  /* 0x0010000004048890 */ /* 0x000fc8000fffe13f */
[----:B------:R-:W-:Y:S02]  /*05b0*/  @!UP0 USHF.L.U32 UR5, UR4, 0xb, URZ ;  /* 0x0000000b04058899 */ /* 0x000fe4000800063f */
[----:B------:R-:W-:Y:S01]  /*05c0*/  @!UP0 USHF.L.U32 UR4, UR4, 0x1, URZ ;  /* 0x0000000104048899 */ /* 0x000fe2000800063f */
[----:B------:R-:W0:Y:S01]  /*05d0*/  F2I.U32.TRUNC.NTZ R12, R12 ;  /* 0x0000000c000c7305 */ /* 0x000e22000020f000 */
[----:B------:R-:W-:Y:S02]  /*05e0*/  IMAD.IADD R3, R3, 0x1, -R0 ;  /* 0x0000000103037824 */ /* 0x000fe400078e0a00 */
[C---:B------:R-:W-:Y:S02]  /*05f0*/  IMAD.IADD R11, R19.reuse, 0x1, -R10 ;  /* 0x00000001130b7824 */ /* 0x040fe400078e0a0a */
[----:B------:R-:W-:Y:S01]  /*0600*/  IMAD.SHL.U32 R10, R19, 0x4, RZ ;  /* 0x00000004130a7824 */ /* 0x000fe200078e00ff */
[----:B-----5:R-:W-:Y:S01]  /*0610*/  @!UP0 ULEA UR6, UR7, UR6, 0x18 ;  /* 0x0000000607068291 */ /* 0x020fe2000f8ec03f */
[----:B------:R-:W-:Y:S01]  /*0620*/  ISETP.NE.AND P1, PT, R3, 0x3, PT ;  /* 0x000000030300780c */ /* 0x000fe20003f25270 */
[----:B------:R-:W-:Y:S01]  /*0630*/  VOTEU.ALL UP0, P0 ;  /* 0x00000000003f7886 */ /* 0x000fe20000000000 */
[----:B------:R-:W-:-:S02]  /*0640*/  ISETP.NE.AND P4, PT, R11, R6, PT ;  /* 0x000000060b00720c */ /* 0x000fc40003f85270 */
[----:B------:R-:W-:Y:S02]  /*0650*/  LOP3.LUT R19, R19, 0xc, R10, 0x78, !PT ;  /* 0x0000000c13137812 */ /* 0x000fe400078e780a */
[----:B------:R-:W-:Y:S01]  /*0660*/  LOP3.LUT P0, RZ, R8, 0x7, RZ, 0xc0, !PT ;  /* 0x0000000708ff7812 */ /* 0x000fe2000780c0ff */
[C---:B------:R-:W-:Y:S01]  /*0670*/  VIADD R8, R2.reuse, 0xffffffff ;  /* 0xffffffff02087836 */ /* 0x040fe20000000000 */
[----:B------:R-:W-:Y:S01]  /*0680*/  ISETP.EQ.OR P1, PT, R3, RZ, !P1 ;  /* 0x000000ff0300720c */ /* 0x000fe20004f22670 */
[----:B0-----:R-:W-:Y:S01]  /*0690*/  IMAD.MOV R23, RZ, RZ, -R12 ;  /* 0x000000ffff177224 */ /* 0x001fe200078e0a0c */
[----:B------:R-:W-:Y:S01]  /*06a0*/  ISETP.LT.U32.AND P0, PT, R19, 0x2, !P0 ;  /* 0x000000021300780c */ /* 0x000fe20004701070 */
[----:B------:R-:W0:Y:S02]  /*06b0*/  FENCE.VIEW.ASYNC.S ;  /* 0x00000000000073c6 */ /* 0x000e240000000000 */
[----:B0-----:R0:W1:Y:S01]  /*06c0*/  @!UP0 SYNCS.EXCH.64 URZ, [UR6+0x40], UR4 ;  /* 0x00004004063f85b2 */ /* 0x0010620008000100 */
[----:B------:R-:W-:Y:S01]  /*06d0*/  ISETP.EQ.AND P1, PT, R2, RZ, P1 ;  /* 0x000000ff0200720c */ /* 0x000fe20000f22270 */
[----:B--2---:R-:W-:Y:S01]  /*06e0*/  IMAD R11, R9, R23, R4 ;  /* 0x00000017090b7224 */ /* 0x004fe200078e0204 */
[----:B------:R-:W-:-:S02]  /*06f0*/  ISETP.GE.U32.AND P6, PT, R8, 0x2, PT ;  /* 0x000000020800780c */ /* 0x000fc40003fc6070 */
[----:B------:R-:W-:Y:S02]  /*0700*/  @P4 LEA.HI R0, R19, R19, RZ, 0x1 ;  /* 0x0000001313004211 */ /* 0x000fe400078f08ff */
[----:B------:R-:W-:Y:S02]  /*0710*/  SEL R18, RZ, 0x1, !P1 ;  /* 0x00000001ff127807 */ /* 0x000fe40004800000 */
[----:B------:R-:W-:Y:S02]  /*0720*/  @P4 SHF.R.S32.HI R0, RZ, 0x1, R0 ;  /* 0x00000001ff004819 */ /* 0x000fe40000011400 */
[----:B------:R-:W-:Y:S02]  /*0730*/  SEL R18, R18, 0x2, P6 ;  /* 0x0000000212127807 */ /* 0x000fe40003000000 */
[----:B------:R-:W-:Y:S02]  /*0740*/  @P4 ISETP.NE.AND P5, PT, R0, R11, PT ;  /* 0x0000000b0000420c */ /* 0x000fe40003fa5270 */
[----:B------:R-:W-:Y:S01]  /*0750*/  SEL R11, RZ, 0x1, !P0 ;  /* 0x00000001ff0b7807 */ /* 0x000fe20004000000 */
[----:B------:R0:W2:Y:S01]  /*0760*/  @!UP1 SYNCS.EXCH.64 URZ, [UR6+0x48], UR4 ;  /* 0x00004804063f95b2 */ /* 0x0000a20008000100 */
[----:B------:R-:W-:Y:S01]  /*0770*/  @P4 SEL R22, RZ, 0x1, P5 ;  /* 0x00000001ff164807 */ /* 0x000fe20002800000 */
[----:B------:R-:W-:Y:S01]  /*0780*/  NOP ;  /* 0x0000000000007918 */ /* 0x000fe20000000000 */
[----:B------:R-:W-:-:S02]  /*0790*/  LOP3.LUT R0, R95, 0x7f, RZ, 0xc0, !PT ;  /* 0x0000007f5f007812 */ /* 0x000fc400078ec0ff */
[----:B------:R-:W-:Y:S01]  /*07a0*/  LOP3.LUT R22, R22, R11, RZ, 0xc0, !PT ;  /* 0x0000000b16167212 */ /* 0x000fe200078ec0ff */
[----:B01----:R-:W-:Y:S06]  /*07b0*/  @!P2 BRA `(.L_x_3) ;  /* 0x000000000008a947 */ /* 0x003fec0003800000 */
[----:B--2-4-:R-:W-:Y:S01]  /*07c0*/  UCGABAR_ARV ;  /* 0x00000000000079c7 */ /* 0x014fe20008000000 */
[----:B------:R-:W-:Y:S05]  /*07d0*/  BRA `(.L_x_4) ;  /* 0x0000000000047947 */ /* 0x000fea0003800000 */
.L_x_3:
[----:B--2-4-:R-:W-:Y:S01]  /*07e0*/  NOP ;  /* 0x0000000000007918 */ /* 0x014fe20000000000 */
.L_x_4:
[----:B------:R-:W0:Y:S01]  /*07f0*/  LDC R2, c[0x0][0x65c] ;  /* 0x00019700ff027b82 */ /* 0x000e220000000800 */
[----:B------:R-:W-:Y:S02]  /*0800*/  IMAD.U32 R10, RZ, RZ, UR8 ;  /* 0x00000008ff0a7e24 */ /* 0x000fe4000f8e00ff */
[----:B------:R-:W-:Y:S01]  /*0810*/  IMAD.MOV.U32 R11, RZ, RZ, RZ ;  /* 0x000000ffff0b7224 */ /* 0x000fe200078e00ff */
[----:B0-----:R-:W-:-:S04]  /*0820*/  ISETP.NE.AND P1, PT, R2, 0x1, PT ;  /* 0x000000010200780c */ /* 0x001fc80003f25270 */
[----:B------:R-:W-:-:S09]  /*0830*/  P2R R5, PR, RZ, 0x2 ;  /* 0x00000002ff057803 */ /* 0x000fd20000000000 */
[----:B------:R-:W0:Y:S01]  /*0840*/  @P1 LDC R17, c[0x0][0x10] ;  /* 0x00000400ff111b82 */ /* 0x000e220000000800 */
[----:B------:R-:W-:Y:S02]  /*0850*/  @P1 IMAD.MOV.U32 R5, RZ, RZ, RZ ;  /* 0x000000ffff051224 */ /* 0x000fe400078e00ff */
[----:B------:R-:W-:-:S05]  /*0860*/  @P1 IMAD.MOV.U32 R15, RZ, RZ, RZ ;  /* 0x000000ffff0f1224 */ /* 0x000fca00078e00ff */
[----:B------:R-:W1:Y:S01]  /*0870*/  @!P1 LDC R13, c[0x0][0xc] ;  /* 0x00000300ff0d9b82 */ /* 0x000e620000000800 */
[----:B------:R-:W-:Y:S01]  /*0880*/  ULDC UR4, c[0x0][0xc] ;  /* 0x0000030000047ab9 */ /* 0x000fe20000000800 */
[----:B------:R-:W-:Y:S01]  /*0890*/  ULDC UR5, c[0x0][0x10] ;  /* 0x0000040000057ab9 */ /* 0x000fe20000000800 */
[----:B------:R-:W-:Y:S01]  /*08a0*/  ULDC UR6, c[0x0][0x14] ;  /* 0x0000050000067ab9 */ /* 0x000fe20000000800 */
[----:B------:R-:W-:-:S04]  /*08b0*/  UIMAD.WIDE.U32 UR4, UR4, UR5, URZ ;  /* 0x00000005040472a5 */ /* 0x000fc8000f8e003f */
[----:B------:R-:W-:Y:S02]  /*08c0*/  UIMAD.WIDE.U32 UR38, UR4, UR6, URZ ;  /* 0x00000006042672a5 */ /* 0x000fe4000f8e003f */
[----:B------:R-:W-:-:S04]  /*08d0*/  UIMAD UR41, UR5, UR6, URZ ;  /* 0x00000006052972a4 */ /* 0x000fc8000f8e023f */
[----:B------:R-:W-:Y:S01]  /*08e0*/  UIADD3 UR41, UR39, UR41, URZ ;  /* 0x0000002927297290 */ /* 0x000fe2000fffe03f */
[----:B0-----:R-:W-:-:S04]  /*08f0*/  @P1 IMAD.WIDE.U32 R16, R17, UR8, R4 ;  /* 0x0000000811101c25 */ /* 0x001fc8000f8e0004 */
[----:B------:R-:W-:Y:S02]  /*0900*/  @P1 IMAD.IADD R17, R17, 0x1, R15 ;  /* 0x0000000111111824 */ /* 0x000fe400078e020f */
[----:B-1----:R-:W-:-:S04]  /*0910*/  @!P1 IMAD.WIDE.U32 R10, R4, R13, R10 ;  /* 0x0000000d040a9225 */ /* 0x002fc800078e000a */
[----:B------:R-:W-:Y:S02]  /*0920*/  @!P1 IMAD.MOV.U32 R16, RZ, RZ, R10 ;  /* 0x000000ffff109224 */ /* 0x000fe400078e000a */
[----:B------:R-:W-:Y:S01]  /*0930*/  @!P1 IMAD.MOV.U32 R17, RZ, RZ, R11 ;  /* 0x000000ffff119224 */ /* 0x000fe200078e000b */
[----:B------:R-:W-:Y:S06]  /*0940*/  @!P2 BRA `(.L_x_5) ;  /* 0x00000000000ca947 */ /* 0x000fec0003800000 */
[----:B------:R-:W-:Y:S01]  /*0950*/  UCGABAR_WAIT ;  /* 0x0000000000007dc7 */ /* 0x000fe20008000000 */
[----:B------:R-:W-:Y:S01]  /*0960*/  CCTL.IVALL ;  /* 0x00000000ff00798f */ /* 0x000fe20002000000 */
[----:B------:R-:W-:Y:S05]  /*0970*/  BRA `(.L_x_6) ;  /* 0x0000000000047947 */ /* 0x000fea0003800000 */
.L_x_5:
[----:B------:R-:W-:Y:S06]  /*0980*/  BAR.SYNC.DEFER_BLOCKING 0x0 ;  /* 0x0000000000007b1d */ /* 0x000fec0000010000 */
.L_x_6:
[----:B------:R-:W-:Y:S05]  /*0990*/  @!P3 BRA `(.L_x_7) ;  /* 0x000000600088b947 */ /* 0x000fea0003800000 */
[----:B------:R-:W-:-:S13]  /*09a0*/  ISETP.GT.U32.AND P0, PT, R8, 0x1, PT ;  /* 0x000000010800780c */ /* 0x000fda0003f04070 */
[----:B------:R-:W-:Y:S05]  /*09b0*/  @P0 EXIT ;  /* 0x000000000000094d */ /* 0x000fea0003800000 */
[----:B------:R-:W-:Y:S01]  /*09c0*/  ULDC.64 UR4, c[0x0][0x650] ;  /* 0x0001940000047ab9 */ /* 0x000fe20000000a00 */
[----:B------:R-:W-:Y:S01]  /*09d0*/  PRMT R3, RZ, 0x7610, R3 ;  /* 0x00007610ff037816 */ /* 0x000fe20000000003 */
[----:B------:R-:W-:Y:S01]  /*09e0*/  IMAD.MOV.U32 R103, RZ, RZ, -0x1 ;  /* 0xffffffffff677424 */ /* 0x000fe200078e00ff */
[----:B------:R-:W-:Y:S01]  /*09f0*/  ISETP.GE.U32.AND P0, PT, R16, UR4, PT ;  /* 0x0000000410007c0c */ /* 0x000fe2000bf06070 */
[----:B------:R-:W-:Y:S02]  /*0a00*/  IMAD.MOV.U32 R100, RZ, RZ, -0x1 ;  /* 0xffffffffff647424 */ /* 0x000fe400078e00ff */
[----:B------:R-:W-:Y:S01]  /*0a10*/  IMAD.MOV.U32 R101, RZ, RZ, -0x1 ;  /* 0xffffffffff657424 */ /* 0x000fe200078e00ff */
[----:B------:R-:W-:-:S13]  /*0a20*/  ISETP.GE.U32.AND.EX P0, PT, R17, UR5, PT, P0 ;  /* 0x0000000511007c0c */ /* 0x000fda000bf06100 */
[----:B------:R-:W-:Y:S05]  /*0a30*/  @P0 BRA `(.L_x_8) ;  /* 0x0000000400280947 */ /* 0x000fea0003800000 */
[----:B------:R-:W0:Y:S01]  /*0a40*/  LDC.64 R24, c[0x0][0x628] ;  /* 0x00018a00ff187b82 */ /* 0x000e220000000a00 */
[----:B------:R-:W-:Y:S02]  /*0a50*/  IMAD.MOV.U32 R10, RZ, RZ, R16 ;  /* 0x000000ffff0a7224 */ /* 0x000fe400078e0010 */
[----:B------:R-:W-:-:S05]  /*0a60*/  IMAD.MOV.U32 R11, RZ, RZ, R17 ;  /* 0x000000ffff0b7224 */ /* 0x000fca00078e0011 */
[----:B------:R-:W1:Y:S08]  /*0a70*/  LDC R8, c[0x0][0x630] ;  /* 0x00018c00ff087b82 */ /* 0x000e700000000800 */
[----:B------:R-:W2:Y:S01]  /*0a80*/  LDC.64 R26, c[0x0][0x620] ;  /* 0x00018800ff1a7b82 */ /* 0x000ea20000000a00 */
[----:B0-----:R-:W-:-:S04]  /*0a90*/  ISETP.NE.U32.AND P0, PT, R24, RZ, PT ;  /* 0x000000ff1800720c */ /* 0x001fc80003f05070 */
[----:B------:R-:W-:-:S13]  /*0aa0*/  ISETP.NE.AND.EX P0, PT, R25, RZ, PT, P0 ;  /* 0x000000ff1900720c */ /* 0x000fda0003f05300 */
[----:B-12---:R-:W-:Y:S05]  /*0ab0*/  @!P0 BRA `(.L_x_9) ;  /* 0x0000000000288947 */ /* 0x006fea0003800000 */
[----:B------:R-:W0:Y:S02]  /*0ac0*/  LDC R3, c[0x0][0x634] ;  /* 0x00018d00ff037b82 */ /* 0x000e240000000800 */
[----:B0-----:R-:W-:-:S05]  /*0ad0*/  IADD3 R3, P0, R16, R3, RZ ;  /* 0x0000000310037210 */ /* 0x001fca0007f1e0ff */
[----:B------:R-:W-:-:S04]  /*0ae0*/  IMAD.X R21, RZ, RZ, R17, P0 ;  /* 0x000000ffff157224 */ /* 0x000fc800000e0611 */
[----:B------:R-:W-:-:S04]  /*0af0*/  IMAD.WIDE.U32 R10, R21, R24, RZ ;  /* 0x00000018150a7225 */ /* 0x000fc800078e00ff */
[----:B------:R-:W-:-:S04]  /*0b00*/  IMAD.WIDE.U32 R12, P0, R3, R25, R10 ;  /* 0x00000019030c7225 */ /* 0x000fc8000780000a */
[----:B------:R-:W-:-:S04]  /*0b10*/  IMAD.WIDE.U32 R10, R3, R24, RZ ;  /* 0x00000018030a7225 */ /* 0x000fc800078e00ff */
[----:B------:R-:W-:Y:S01]  /*0b20*/  IMAD.X R15, RZ, RZ, RZ, P0 ;  /* 0x000000ffff0f7224 */ /* 0x000fe200000e06ff */
[----:B------:R-:W-:Y:S01]  /*0b30*/  IADD3 RZ, P0, R11, R12, RZ ;  /* 0x0000000c0bff7210 */ /* 0x000fe20007f1e0ff */
[----:B------:R-:W-:-:S04]  /*0b40*/  IMAD.MOV.U32 R14, RZ, RZ, R13 ;  /* 0x000000ffff0e7224 */ /* 0x000fc800078e000d */
[----:B------:R-:W-:-:S08]  /*0b50*/  IMAD.WIDE.U32.X R10, R21, R25, R14, P0 ;  /* 0x00000019150a7225 */ /* 0x000fd000000e040e */
.L_x_9:
[----:B------:R-:W0:Y:S01]  /*0b60*/  LDC.64 R30, c[0x0][0x640] ;  /* 0x00019000ff1e7b82 */ /* 0x000e220000000a00 */
[-CC-:B------:R-:W-:Y:S01]  /*0b70*/  SHF.R.U64 R101, R10, R8.reuse, R11.reuse ;  /* 0x000000080a657219 */ /* 0x180fe2000000120b */
[----:B------:R-:W-:Y:S01]  /*0b80*/  IMAD R29, R9, R23, R4 ;  /* 0x00000017091d7224 */ /* 0x000fe200078e0204 */
[----:B------:R-:W-:Y:S01]  /*0b90*/  SHF.R.U32.HI R3, RZ, R8, R11 ;  /* 0x00000008ff037219 */ /* 0x000fe2000001160b */
[----:B------:R-:W-:Y:S01]  /*0ba0*/  IMAD.MOV.U32 R23, RZ, RZ, 0x1 ;  /* 0x00000001ff177424 */ /* 0x000fe200078e00ff */
[----:B------:R-:W-:-:S03]  /*0bb0*/  IADD3 R5, P0, RZ, -R101, RZ ;  /* 0x80000065ff057210 */ /* 0x000fc60007f1e0ff */
[----:B------:R-:W1:Y:S02]  /*0bc0*/  LDC R12, c[0x0][0x618] ;  /* 0x00018600ff0c7b82 */ /* 0x000e640000000800 */
[----:B------:R-:W-:Y:S02]  /*0bd0*/  IMAD.X R3, RZ, RZ, ~R3, P0 ;  /* 0x000000ffff037224 */ /* 0x000fe400000e0e03 */
[----:B------:R-:W-:-:S04]  /*0be0*/  IMAD.WIDE.U32 R10, R5, R26, R16 ;  /* 0x0000001a050a7225 */ /* 0x000fc800078e0010 */
[----:B------:R-:W2:Y:S01]  /*0bf0*/  LDC R20, c[0x0][0x608] ;  /* 0x00018200ff147b82 */ /* 0x000ea20000000800 */
[----:B------:R-:W-:Y:S02]  /*0c00*/  IMAD R8, R3, R26, RZ ;  /* 0x0000001a03087224 */ /* 0x000fe400078e02ff */
[----:B------:R-:W-:Y:S02]  /*0c10*/  IMAD.MOV.U32 R3, RZ, RZ, -0x1 ;  /* 0xffffffffff037424 */ /* 0x000fe400078e00ff */
[----:B------:R-:W-:-:S03]  /*0c20*/  IMAD R5, R5, R27, R8 ;  /* 0x0000001b05057224 */ /* 0x000fc600078e0208 */
[----:B------:R-:W3:Y:S01]  /*0c30*/  LDC R28, c[0x0][0x658] ;  /* 0x00019600ff1c7b82 */ /* 0x000ee20000000800 */
[----:B------:R-:W-:Y:S01]  /*0c40*/  IMAD.IADD R5, R11, 0x1, R5 ;  /* 0x000000010b057824 */ /* 0x000fe200078e0205 */
[----:B0-----:R-:W-:-:S04]  /*0c50*/  ISETP.NE.U32.AND P0, PT, R30, RZ, PT ;  /* 0x000000ff1e00720c */ /* 0x001fc80003f05070 */
[----:B------:R-:W-:Y:S02]  /*0c60*/  ISETP.NE.AND.EX P0, PT, R31, RZ, PT, P0 ;  /* 0x000000ff1f00720c */ /* 0x000fe40003f05300 */
[----:B------:R-:W0:Y:S01]  /*0c70*/  LDC R24, c[0x0][0x600] ;  /* 0x00018000ff187b82 */ /* 0x000e220000000800 */
[-CC-:B-1----:R-:W-:Y:S02]  /*0c80*/  SHF.R.U64 R14, R10, R12.reuse, R5.reuse ;  /* 0x0000000c0a0e7219 */ /* 0x182fe40000001205 */
[----:B------:R-:W-:-:S05]  /*0c90*/  SHF.R.U32.HI R5, RZ, R12, R5 ;  /* 0x0000000cff057219 */ /* 0x000fca0000011605 */
[----:B------:R-:W1:Y:S01]  /*0ca0*/  LDC R15, c[0x0][0x648] ;  /* 0x00019200ff0f7b82 */ /* 0x000e620000000800 */
[-CC-:B--2---:R-:W-:Y:S02]  /*0cb0*/  SHF.R.U64 R27, R14, R20.reuse, R5.reuse ;  /* 0x000000140e1b7219 */ /* 0x184fe40000001205 */
[----:B------:R-:W-:-:S05]  /*0cc0*/  SHF.R.U32.HI R5, RZ, R20, R5 ;  /* 0x00000014ff057219 */ /* 0x000fca0000011605 */
[----:B------:R-:W2:Y:S01]  /*0cd0*/  LDC R21, c[0x0][0x638] ;  /* 0x00018e00ff157b82 */ /* 0x000ea20000000800 */
[-CC-:B---3--:R-:W-:Y:S02]  /*0ce0*/  SHF.R.U64 R20, R27, R28.reuse, R5.reuse ;  /* 0x0000001c1b147219 */ /* 0x188fe40000001205 */
[-C--:B------:R-:W-:Y:S02]  /*0cf0*/  SHF.L.U32 R3, R3, R28.reuse, RZ ;  /* 0x0000001c03037219 */ /* 0x080fe400000006ff */
[----:B------:R-:W-:Y:S01]  /*0d00*/  SHF.R.U32.HI R5, RZ, R28, R5 ;  /* 0x0000001cff057219 */ /* 0x000fe20000011605 */
[----:B------:R-:W-:Y:S01]  /*0d10*/  IMAD.MOV.U32 R4, RZ, RZ, R20 ;  /* 0x000000ffff047224 */ /* 0x000fe200078e0014 */
[----:B------:R-:W-:Y:S01]  /*0d20*/  LOP3.LUT R12, RZ, R3, RZ, 0x33, !PT ;  /* 0x00000003ff0c7212 */ /* 0x000fe200078e33ff */
[----:B------:R-:W3:Y:S01]  /*0d30*/  LDC R25, c[0x0][0x610] ;  /* 0x00018400ff197b82 */ /* 0x000ee20000000800 */
[----:B------:R-:W-:Y:S05]  /*0d40*/  @!P0 BRA `(.L_x_10) ;  /* 0x0000000000288947 */ /* 0x000fea0003800000 */
[----:B------:R-:W4:Y:S02]  /*0d50*/  LDC R3, c[0x0][0x64c] ;  /* 0x00019300ff037b82 */ /* 0x000f240000000800 */
[----:B----4-:R-:W-:-:S05]  /*0d60*/  IADD3 R3, P0, R20, R3, RZ ;  /* 0x0000000314037210 */ /* 0x010fca0007f1e0ff */
        /* <DEDUP_REMOVED lines=8> */
.L_x_10:
[----:B-1----:R-:W-:Y:S01]  /*0df0*/  SHF.R.U64 R4, R4, R15, R5 ;  /* 0x0000000f04047219 */ /* 0x002fe20000001205 */
[----:B0-----:R-:W-:Y:S01]  /*0e00*/  VIADD R5, R24, 0xffffffff ;  /* 0xffffffff18057836 */ /* 0x001fe20000000000 */
[----:B------:R-:W-:Y:S02]  /*0e10*/  SHF.L.U32 R3, R23, R28, RZ ;  /* 0x0000001c17037219 */ /* 0x000fe400000006ff */
[----:B------:R-:W-:Y:S01]  /*0e20*/  LOP3.LUT R12, R27, R12, RZ, 0xc0, !PT ;  /* 0x0000000c1b0c7212 */ /* 0x000fe200078ec0ff */
[----:B------:R-:W-:Y:S01]  /*0e30*/  IMAD.MOV R8, RZ, RZ, -R4 ;  /* 0x000000ffff087224 */ /* 0x000fe200078e0a04 */
[----:B------:R-:W-:Y:S02]  /*0e40*/  SEL R6, R6, R29, !P1 ;  /* 0x0000001d06067207 */ /* 0x000fe40004800000 */
[----:B------:R-:W-:Y:S01]  /*0e50*/  LOP3.LUT R5, R14, R5, RZ, 0xc0, !PT ;  /* 0x000000050e057212 */ /* 0x000fe200078ec0ff */
[----:B------:R-:W-:Y:S02]  /*0e60*/  IMAD R9, R3, R4, R12 ;  /* 0x0000000403097224 */ /* 0x000fe400078e020c */
[----:B--2---:R-:W-:-:S02]  /*0e70*/  IMAD R3, R8, R21, R20 ;  /* 0x0000001508037224 */ /* 0x004fc400078e0214 */
[----:B---3--:R-:W-:Y:S02]  /*0e80*/  IMAD R6, R9, R25, R6 ;  /* 0x0000001909067224 */ /* 0x008fe400078e0206 */
[----:B------:R-:W-:Y:S02]  /*0e90*/  IMAD R103, R3, R24, R5 ;  /* 0x0000001803677224 */ /* 0x000fe400078e0205 */
[----:B------:R-:W-:-:S03]  /*0ea0*/  IMAD.MOV.U32 R4, RZ, RZ, 0x1 ;  /* 0x00000001ff047424 */ /* 0x000fc600078e00ff */
[----:B------:R-:W-:Y:S02]  /*0eb0*/  SEL R100, R103, R6, !P1 ;  /* 0x0000000667647207 */ /* 0x000fe40004800000 */
[----:B------:R-:W-:Y:S02]  /*0ec0*/  PRMT R3, R4, 0x7610, R3 ;  /* 0x0000761004037816 */ /* 0x000fe40000000003 */
[----:B------:R-:W-:-:S07]  /*0ed0*/  SEL R103, R6, R103, !P1 ;  /* 0x0000006706677207 */ /* 0x000fce0004800000 */
.L_x_8:
[----:B------:R-:W-:-:S08]  /*0ee0*/  NOP ;  /* 0x0000000000007918 */ /* 0x000fd00000000000 */
[----:B------:R-:W0:Y:S02]  /*0ef0*/  USETMAXREG.TRY_ALLOC.CTAPOOL UP0, 0xe8 ;  /* 0x000000e8000079c8 */ /* 0x000e240008000600 */
[----:B0-----:R-:W-:-:S13]  /*0f00*/  PLOP3.LUT P0, PT, PT, PT, UP0, 0x80, 0x0 ;  /* 0x000000000000781c */ /* 0x001fda0003f0f008 */
[----:B------:R-:W-:Y:S05]  /*0f10*/  @!P0 BRA `(.L_x_8) ;  /* 0xfffffffc00f08947 */ /* 0x000fea000383ffff */
[----:B------:R-:W-:Y:S01]  /*0f20*/  ULDC.64 UR4, c[0x0][0x598] ;  /* 0x0001660000047ab9 */ /* 0x000fe20000000a00 */
[----:B------:R-:W-:Y:S01]  /*0f30*/  ULDC.64 UR36, c[0x0][0x208] ;  /* 0x0000820000247ab9 */ /* 0x000fe20000000a00 */
[----:B------:R-:W-:-:S04]  /*0f40*/  ISETP.NE.U32.AND P0, PT, RZ, UR4, PT ;  /* 0x00000004ff007c0c */ /* 0x000fc8000bf05070 */
[----:B------:R-:W-:-:S13]  /*0f50*/  ISETP.NE.AND.EX P0, PT, RZ, UR5, PT, P0 ;  /* 0x00000005ff007c0c */ /* 0x000fda000bf05300 */
[----:B------:R-:W-:Y:S05]  /*0f60*/  @!P0 BRA `(.L_x_11) ;  /* 0x00000000001c8947 */ /* 0x000fea0003800000 */
[----:B------:R-:W0:Y:S02]  /*0f70*/  LDC.64 R4, c[0x0][0x598] ;  /* 0x00016600ff047b82 */ /* 0x000e240000000a00 */
[----:B0-----:R-:W2:Y:S02]  /*0f80*/  LDG.E.64 R4, desc[UR36][R4.64] ;  /* 0x0000002404047981 */ /* 0x001ea4000c1e1b00 */
[----:B--2---:R-:W-:-:S04]  /*0f90*/  ISETP.NE.U32.AND P0, PT, R4, RZ, PT ;  /* 0x000000ff0400720c */ /* 0x004fc80003f05070 */
[----:B------:R-:W-:-:S13]  /*0fa0*/  ISETP.NE.AND.EX P0, PT, R5, RZ, PT, P0 ;  /* 0x000000ff0500720c */ /* 0x000fda0003f05300 */
[----:B------:R-:W-:Y:S05]  /*0fb0*/  @!P0 BRA `(.L_x_11) ;  /* 0x0000000000088947 */ /* 0x000fea0003800000 */
[----:B------:R0:W5:Y:S01]  /*0fc0*/  LD.E R23, desc[UR36][R4.64] ;  /* 0x0000002404177980 */ /* 0x000162000c101900 */
[----:B------:R-:W-:Y:S05]  /*0fd0*/  BRA `(.L_x_12) ;  /* 0x0000000000247947 */ /* 0x000fea0003800000 */
.L_x_11:
[----:B------:R-:W-:Y:S02]  /*0fe0*/  ULDC.64 UR4, c[0x0][0x588] ;  /* 0x0001620000047ab9 */ /* 0x000fe40000000a00 */
[----:B------:R-:W-:-:S04]  /*0ff0*/  ISETP.NE.U32.AND P0, PT, RZ, UR4, PT ;  /* 0x00000004ff007c0c */ /* 0x000fc8000bf05070 */
[----:B------:R-:W-:-:S13]  /*1000*/  ISETP.NE.AND.EX P0, PT, RZ, UR5, PT, P0 ;  /* 0x00000005ff007c0c */ /* 0x000fda000bf05300 */
[----:B------:R-:W-:Y:S05]  /*1010*/  @!P0 BRA `(.L_x_13) ;  /* 0x00000000000c8947 */ /* 0x000fea0003800000 */
[----:B------:R-:W0:Y:S02]  /*1020*/  LDC.64 R4, c[0x0][0x588] ;  /* 0x00016200ff047b82 */ /* 0x000e240000000a00 */
[----:B0-----:R1:W5:Y:S01]  /*1030*/  LDG.E R23, desc[UR36][R4.64] ;  /* 0x0000002404177981 */ /* 0x001362000c1e1900 */
[----:B------:R-:W-:Y:S05]  /*1040*/  BRA `(.L_x_12) ;  /* 0x0000000000087947 */ /* 0x000fea0003800000 */
.L_x_13:
[----:B------:R-:W-:Y:S02]  /*1050*/  ULDC UR4, c[0x0][0x580] ;  /* 0x0001600000047ab9 */ /* 0x000fe40000000800 */
[----:B------:R-:W-:-:S07]  /*1060*/  IMAD.U32 R23, RZ, RZ, UR4 ;  /* 0x00000004ff177e24 */ /* 0x000fce000f8e00ff */
.L_x_12:
[----:B------:R-:W-:Y:S02]  /*1070*/  ULDC.64 UR4, c[0x0][0x5a0] ;  /* 0x0001680000047ab9 */ /* 0x000fe40000000a00 */
[----:B------:R-:W-:-:S04]  /*1080*/  ISETP.NE.U32.AND P0, PT, RZ, UR4, PT ;  /* 0x00000004ff007c0c */ /* 0x000fc8000bf05070 */
[----:B------:R-:W-:-:S13]  /*1090*/  ISETP.NE.AND.EX P0, PT, RZ, UR5, PT, P0 ;  /* 0x00000005ff007c0c */ /* 0x000fda000bf05300 */
[----:B------:R-:W-:Y:S05]  /*10a0*/  @!P0 BRA `(.L_x_14) ;  /* 0x00000000001c8947 */ /* 0x000fea0003800000 */
[----:B01----:R-:W0:Y:S02]  /*10b0*/  LDC.64 R4, c[0x0][0x5a0] ;  /* 0x00016800ff047b82 */ /* 0x003e240000000a00 */
[----:B0-----:R-:W2:Y:S02]  /*10c0*/  LDG.E.64 R4, desc[UR36][R4.64] ;  /* 0x0000002404047981 */ /* 0x001ea4000c1e1b00 */
[----:B--2---:R-:W-:-:S04]  /*10d0*/  ISETP.NE.U32.AND P0, PT, R4, RZ, PT ;  /* 0x000000ff0400720c */ /* 0x004fc80003f05070 */
[----:B------:R-:W-:-:S13]  /*10e0*/  ISETP.NE.AND.EX P0, PT, R5, RZ, PT, P0 ;  /* 0x000000ff0500720c */ /* 0x000fda0003f05300 */
[----:B------:R-:W-:Y:S05]  /*10f0*/  @!P0 BRA `(.L_x_14) ;  /* 0x0000000000088947 */ /* 0x000fea0003800000 */
[----:B------:R0:W5:Y:S01]  /*1100*/  LD.E R90, desc[UR36][R4.64] ;  /* 0x00000024045a7980 */ /* 0x000162000c101900 */
[----:B------:R-:W-:Y:S05]  /*1110*/  BRA `(.L_x_15) ;  /* 0x0000000000247947 */ /* 0x000fea0003800000 */
.L_x_14:
[----:B------:R-:W-:Y:S02]  /*1120*/  ULDC.64 UR4, c[0x0][0x590] ;  /* 0x0001640000047ab9 */ /* 0x000fe40000000a00 */
[----:B------:R-:W-:-:S04]  /*1130*/  ISETP.NE.U32.AND P0, PT, RZ, UR4, PT ;  /* 0x00000004ff007c0c */ /* 0x000fc8000bf05070 */
[----:B------:R-:W-:-:S13]  /*1140*/  ISETP.NE.AND.EX P0, PT, RZ, UR5, PT, P0 ;  /* 0x00000005ff007c0c */ /* 0x000fda000bf05300 */
[----:B------:R-:W-:Y:S05]  /*1150*/  @!P0 BRA `(.L_x_16) ;  /* 0x00000000000c8947 */ /* 0x000fea0003800000 */
[----:B------:R-:W2:Y:S02]  /*1160*/  LDC.64 R90, c[0x0][0x590] ;  /* 0x00016400ff5a7b82 */ /* 0x000ea40000000a00 */
[----:B--2---:R2:W5:Y:S01]  /*1170*/  LDG.E R90, desc[UR36][R90.64] ;  /* 0x000000245a5a7981 */ /* 0x004562000c1e1900 */
[----:B------:R-:W-:Y:S05]  /*1180*/  BRA `(.L_x_15) ;  /* 0x0000000000087947 */ /* 0x000fea0003800000 */
.L_x_16:
[----:B------:R-:W-:Y:S02]  /*1190*/  ULDC UR4, c[0x0][0x584] ;  /* 0x0001610000047ab9 */ /* 0x000fe40000000800 */
[----:B------:R-:W-:-:S07]  /*11a0*/  IMAD.U32 R90, RZ, RZ, UR4 ;  /* 0x00000004ff5a7e24 */ /* 0x000fce000f8e00ff */
.L_x_15:
[----:B------:R-:W-:-:S13]  /*11b0*/  LOP3.LUT P0, RZ, R3, 0xff, RZ, 0xc0, !PT ;  /* 0x000000ff03ff7812 */ /* 0x000fda000780c0ff */
[----:B------:R-:W-:Y:S05]  /*11c0*/  @!P0 EXIT ;  /* 0x000000000000894d */ /* 0x000fea0003800000 */
[----:B------:R-:W3:Y:S01]  /*11d0*/  LDC R93, c[0x0][0x658] ;  /* 0x00019600ff5d7b82 */ /* 0x000ee20000000800 */
[----:B------:R-:W-:Y:S01]  /*11e0*/  LOP3.LUT R7, R7, 0x1, RZ, 0xc0, !PT ;  /* 0x0000000107077812 */ /* 0x000fe200078ec0ff */
[----:B------:R-:W-:Y:S01]  /*11f0*/  ULDC.64 UR6, c[0x0][0x288] ;  /* 0x0000a20000067ab9 */ /* 0x000fe20000000a00 */
[----:B------:R-:W-:Y:S01]  /*1200*/  SHF.R.U32.HI R3, RZ, 0x2, R95 ;  /* 0x00000002ff037819 */ /* 0x000fe2000001165f */
[----:B------:R-:W-:Y:S01]  /*1210*/  UIADD3 UR4, UR7, 0x7f, URZ ;  /* 0x0000007f07047890 */ /* 0x000fe2000fffe03f */
[----:B------:R-:W-:Y:S01]  /*1220*/  SHF.R.U32.HI R0, RZ, 0x1, R0 ;  /* 0x00000001ff007819 */ /* 0x000fe20000011600 */
[----:B------:R-:W-:Y:S01]  /*1230*/  IMAD.SHL.U32 R88, R7, 0x40, RZ ;  /* 0x0000004007587824 */ /* 0x000fe200078e00ff */
[----:B------:R-:W-:Y:S01]  /*1240*/  LOP3.LUT R3, R3, 0x7, RZ, 0xc0, !PT ;  /* 0x0000000703037812 */ /* 0x000fe200078ec0ff */
[----:B------:R-:W4:Y:S01]  /*1250*/  LDC.64 R8, c[0x0][0x5c8] ;  /* 0x00017200ff087b82 */ /* 0x000f220000000a00 */
[----:B------:R-:W-:Y:S01]  /*1260*/  USHF.R.S32.HI UR5, URZ, 0x1f, UR4 ;  /* 0x0000001f3f057899 */ /* 0x000fe20008011404 */
[----:B------:R-:W-:Y:S01]  /*1270*/  LOP3.LUT R0, R0, 0x30, RZ, 0xc0, !PT ;  /* 0x0000003000007812 */ /* 0x000fe200078ec0ff */
[----:B------:R-:W-:Y:S01]  /*1280*/  IMAD.MOV.U32 R6, RZ, RZ, 0x1 ;  /* 0x00000001ff067424 */ /* 0x000fe200078e00ff */
[--C-:B------:R-:W-:Y:S01]  /*1290*/  LOP3.LUT R88, R88, 0x40, R3.reuse, 0xe2, !PT ;  /* 0x0000004058587812 */ /* 0x100fe200078ee203 */
[----:B------:R-:W-:Y:S01]  /*12a0*/  ULEA.HI UR5, UR5, UR4, URZ, 0x7 ;  /* 0x0000000405057291 */ /* 0x000fe2000f8f383f */
[-C--:B01----:R-:W-:Y:S01]  /*12b0*/  IADD3 R4, RZ, -R0.reuse, -R3 ;  /* 0x80000000ff047210 */ /* 0x083fe20007ffe803 */
[----:B------:R-:W-:Y:S01]  /*12c0*/  IMAD.U32 R5, RZ, RZ, UR6 ;  /* 0x00000006ff057e24 */ /* 0x000fe2000f8e00ff */
[----:B------:R-:W0:Y:S01]  /*12d0*/  LDC R97, c[0x0][0x600] ;  /* 0x00018000ff617b82 */ /* 0x000e220000000800 */
[----:B------:R-:W-:Y:S01]  /*12e0*/  LOP3.LUT R88, R88, R0, RZ, 0xfc, !PT ;  /* 0x0000000058587212 */ /* 0x000fe200078efcff */
[----:B------:R-:W-:Y:S01]  /*12f0*/  IMAD.MOV.U32 R0, RZ, RZ, -0x1 ;  /* 0xffffffffff007424 */ /* 0x000fe200078e00ff */
[----:B------:R-:W-:Y:S01]  /*1300*/  USHF.R.S32.HI UR43, URZ, 0x7, UR5 ;  /* 0x000000073f2b7899 */ /* 0x000fe20008011405 */
[----:B------:R-:W-:Y:S01]  /*1310*/  LOP3.LUT R94, R95, 0x3, RZ, 0xc0, !PT ;  /* 0x000000035f5e7812 */ /* 0x000fe200078ec0ff */
[----:B------:R-:W-:Y:S01]  /*1320*/  IMAD R4, R7, -0x40, R4 ;  /* 0xffffffc007047824 */ /* 0x000fe200078e0204 */
[C---:B------:R-:W-:Y:S01]  /*1330*/  LOP3.LUT R96, R95.reuse, 0x80, RZ, 0xc0, !PT ;  /* 0x000000805f607812 */ /* 0x040fe200078ec0ff */
[----:B------:R-:W-:Y:S01]  /*1340*/  UISETP.LT.AND UP0, UPT, UR43, 0x1, UPT ;  /* 0x000000012b00788c */ /* 0x000fe2000bf01270 */
[-C--:B---3--:R-:W-:Y:S01]  /*1350*/  SHF.L.U32 R0, R0, R93.reuse, RZ ;  /* 0x0000005d00007219 */ /* 0x088fe200000006ff */
[----:B------:R-:W-:Y:S01]  /*1360*/  ULDC UR4, c[0x0][0x284] ;  /* 0x0000a10000047ab9 */ /* 0x000fe20000000800 */
[----:B------:R-:W-:Y:S01]  /*1370*/  IMAD R94, R94, -0x2, R5 ;  /* 0xfffffffe5e5e7824 */ /* 0x000fe200078e0205 */
[----:B------:R-:W-:Y:S01]  /*1380*/  USEL UR44, UR43, 0x1, UP0 ;  /* 0x000000012b2c7887 */ /* 0x000fe20008000000 */
[----:B------:R-:W-:Y:S01]  /*1390*/  SHF.L.U32 R93, R6, R93, RZ ;  /* 0x0000005d065d7219 */ /* 0x000fe200000006ff */
[----:B------:R-:W-:Y:S01]  /*13a0*/  IMAD.SHL.U32 R95, R95, 0x2, RZ ;  /* 0x000000025f5f7824 */ /* 0x000fe200078e00ff */
[----:B------:R-:W-:Y:S01]  /*13b0*/  LOP3.LUT R102, R18, 0x1, RZ, 0xfc, !PT ;  /* 0x0000000112667812 */ /* 0x000fe200078efcff */
[----:B------:R-:W-:Y:S01]  /*13c0*/  VIADD R99, R4, UR4 ;  /* 0x0000000404637c36 */ /* 0x000fe20008000000 */
[C---:B----4-:R-:W-:Y:S01]  /*13d0*/  SHF.L.U64.HI R92, R8.reuse, 0x3, R9 ;  /* 0x00000003085c7819 */ /* 0x050fe20000010209 */
[----:B--2---:R-:W-:Y:S01]  /*13e0*/  IMAD.SHL.U32 R91, R8, 0x8, RZ ;  /* 0x00000008085b7824 */ /* 0x004fe200078e00ff */
[----:B------:R-:W-:Y:S01]  /*13f0*/  SHF.R.U32.HI R96, RZ, 0x7, R96 ;  /* 0x00000007ff607819 */ /* 0x000fe20000011660 */
[----:B------:R-:W-:Y:S01]  /*1400*/  IMAD.MOV.U32 R89, RZ, RZ, RZ ;  /* 0x000000ffff597224 */ /* 0x000fe200078e00ff */
[----:B------:R-:W-:Y:S01]  /*1410*/  LOP3.LUT R98, RZ, R0, RZ, 0x33, !PT ;  /* 0x00000000ff627212 */ /* 0x000fe200078e33ff */
[----:B------:R-:W-:Y:S01]  /*1420*/  UIADD3 UR44, UR43, -UR44, URZ ;  /* 0x8000002c2b2c7290 */ /* 0x000fe2000fffe03f */
[----:B------:R-:W-:Y:S01]  /*1430*/  UMOV UR40, URZ ;  /* 0x0000003f00287c82 */ /* 0x000fe20008000000 */
[----:B0-----:R-:W-:Y:S01]  /*1440*/  VIADD R97, R97, 0xffffffff ;  /* 0xffffffff61617836 */ /* 0x001fe20000000000 */
[----:B------:R-:W-:-:S09]  /*1450*/  UMOV UR42, URZ ;  /* 0x0000003f002a7c82 */ /* 0x000fd20008000000 */
.L_x_162:
[----:B0-----:R-:W0:Y:S01]  /*1460*/  SHFL.IDX PT, R0, R96, RZ, 0x1f ;  /* 0x00001fff60007589 */ /* 0x001e2200000e0000 */
[----:B-1----:R-:W1:Y:S01]  /*1470*/  S2UR UR7, SR_CgaCtaId ;  /* 0x00000000000779c3 */ /* 0x002e620000008800 */
[----:B------:R-:W-:Y:S01]  /*1480*/  UMOV UR6, 0x400 ;  /* 0x0000040000067882 */ /* 0x000fe20000000000 */
[----:B0-----:R-:W-:Y:S01]  /*1490*/  R2UR UR4, R0 ;  /* 0x00000000000472ca */ /* 0x001fe200000e0000 */
[----:B-1----:R-:W-:-:S12]  /*14a0*/  ULEA UR6, UR7, UR6, 0x18 ;  /* 0x0000000607067291 */ /* 0x002fd8000f8ec03f */
[----:B------:R-:W-:-:S04]  /*14b0*/  ULEA.HI UR5, UR4, UR4, URZ, 0x1 ;  /* 0x0000000404057291 */ /* 0x000fc8000f8f083f */
[----:B------:R-:W-:-:S04]  /*14c0*/  ULOP3.LUT UR5, UR5, 0x7fffe, URZ, 0xc0, !UPT ;  /* 0x0007fffe05057892 */ /* 0x000fc8000f8ec03f */
[----:B------:R-:W-:-:S03]  /*14d0*/  UIADD3 UR5, UR4, -UR5, URZ ;  /* 0x8000000504057290 */ /* 0x000fc6000fffe03f */
[----:B------:R-:W-:Y:S01]  /*14e0*/  ULDC UR4, c[0x0][0x28c] ;  /* 0x0000a30000047ab9 */ /* 0x000fe20000000800 */
[----:B------:R-:W-:Y:S01]  /*14f0*/  ULEA UR5, UR5, UR6, 0xd ;  /* 0x0000000605057291 */ /* 0x000fe2000f8e683f */
[----:B------:R-:W-:-:S03]  /*1500*/  ISETP.LT.AND P0, PT, RZ, UR4, PT ;  /* 0x00000004ff007c0c */ /* 0x000fc6000bf01270 */
[----:B------:R-:W-:-:S04]  /*1510*/  UIADD3 UR5, UR5, 0x100, URZ ;  /* 0x0000010005057890 */ /* 0x000fc8000fffe03f */
[----:B------:R-:W-:-:S04]  /*1520*/  USHF.R.U32.HI UR5, URZ, 0x4, UR5 ;  /* 0x000000043f057899 */ /* 0x000fc80008011605 */
[----:B------:R-:W-:-:S04]  /*1530*/  ULOP3.LUT UR5, UR5, 0x3fff, URZ, 0xc0, !UPT ;  /* 0x00003fff05057892 */ /* 0x000fc8000f8ec03f */
[----:B------:R-:W-:Y:S01]  /*1540*/  ULOP3.LUT UR45, UR5, 0x10000, URZ, 0xfc, !UPT ;  /* 0x00010000052d7892 */ /* 0x000fe2000f8efc3f */
[----:B--2345:R-:W-:Y:S11]  /*1550*/  @P0 BRA `(.L_x_17) ;  /* 0x0000000000400947 */ /* 0x03cff60003800000 */
[----:B------:R-:W-:Y:S01]  /*1560*/  MOV R0, 0x0 ;  /* 0x0000000000007802 */ /* 0x000fe20000000f00 */
[----:B------:R-:W-:Y:S01]  /*1570*/  ULDC.64 UR4, c[0x4][0x68] ;  /* 0x01001a0000047ab9 */ /* 0x000fe20000000a00 */
[----:B------:R-:W-:Y:S01]  /*1580*/  ULDC.64 UR6, c[0x4][0x8] ;  /* 0x0100020000067ab9 */ /* 0x000fe20000000a00 */
[----:B------:R-:W-:Y:S01]  /*1590*/  IMAD.U32 R4, RZ, RZ, UR4 ;  /* 0x00000004ff047e24 */ /* 0x000fe2000f8e00ff */
[----:B------:R0:W1:Y:S01]  /*15a0*/  LDC.64 R14, c[0x4][R0] ;  /* 0x01000000000e7b82 */ /* 0x0000620000000a00 */
[----:B------:R-:W-:Y:S01]  /*15b0*/  IMAD.U32 R5, RZ, RZ, UR5 ;  /* 0x00000005ff057e24 */ /* 0x000fe2000f8e00ff */
[----:B------:R-:W-:Y:S01]  /*15c0*/  ULDC.64 UR4, c[0x4][0x70] ;  /* 0x01001c0000047ab9 */ /* 0x000fe20000000a00 */
[----:B------:R-:W-:Y:S02]  /*15d0*/  IMAD.U32 R10, RZ, RZ, UR6 ;  /* 0x00000006ff0a7e24 */ /* 0x000fe4000f8e00ff */
[----:B------:R-:W-:Y:S02]  /*15e0*/  IMAD.U32 R6, RZ, RZ, UR4 ;  /* 0x00000004ff067e24 */ /* 0x000fe4000f8e00ff */
[----:B------:R-:W-:-:S02]  /*15f0*/  IMAD.U32 R7, RZ, RZ, UR5 ;  /* 0x00000005ff077e24 */ /* 0x000fc4000f8e00ff */
[----:B------:R-:W-:Y:S02]  /*1600*/  IMAD.U32 R11, RZ, RZ, UR7 ;  /* 0x00000007ff0b7e24 */ /* 0x000fe4000f8e00ff */
[----:B------:R-:W-:Y:S02]  /*1610*/  IMAD.MOV.U32 R8, RZ, RZ, 0x1e1 ;  /* 0x000001e1ff087424 */ /* 0x000fe400078e00ff */
[----:B------:R-:W-:Y:S02]  /*1620*/  IMAD.MOV.U32 R12, RZ, RZ, 0x1 ;  /* 0x00000001ff0c7424 */ /* 0x000fe400078e00ff */
[----:B0-----:R-:W-:-:S07]  /*1630*/  IMAD.MOV.U32 R13, RZ, RZ, RZ ;  /* 0x000000ffff0d7224 */ /* 0x001fce00078e00ff */
[----:B------:R-:W-:-:S07]  /*1640*/  LEPC R20, `(.L_x_17) ;  /* 0x000000001014794e */ /* 0x000fce0000000000 */
[----:B-1---5:R-:W-:Y:S05]  /*1650*/  CALL.ABS.NOINC R14 ;  /* 0x000000000e007343 */ /* 0x022fea0003c00000 */
.L_x_17:
[----:B------:R-:W-:-:S13]  /*1660*/  ISETP.NE.AND P0, PT, R102, 0x3, PT ;  /* 0x000000036600780c */ /* 0x000fda0003f05270 */
[----:B------:R-:W-:Y:S05]  /*1670*/  @!P0 BRA `(.L_x_18) ;  /* 0x0000000000048947 */ /* 0x000fea0003800000 */
[----:B------:R-:W-:Y:S01]  /*1680*/  BPT.TRAP 0x1 ;  /* 0x000000040000795c */ /* 0x000fe20000300000 */
.L_x_18:
[----:B------:R-:W0:Y:S01]  /*1690*/  S2UR UR5, SR_CgaCtaId ;  /* 0x00000000000579c3 */ /* 0x000e220000008800 */
[----:B------:R-:W-:Y:S01]  /*16a0*/  UMOV UR4, 0x400 ;  /* 0x0000040000047882 */ /* 0x000fe20000000000 */
[----:B------:R-:W-:Y:S02]  /*16b0*/  IMAD.U32 R0, RZ, RZ, UR40 ;  /* 0x00000028ff007e24 */ /* 0x000fe4000f8e00ff */
[----:B------:R-:W-:-:S03]  /*16c0*/  IMAD.U32 R3, RZ, RZ, UR42 ;  /* 0x0000002aff037e24 */ /* 0x000fc6000f8e00ff */
[----:B------:R-:W-:Y:S01]  /*16d0*/  SHF.L.U32 R0, R0, 0x1f, RZ ;  /* 0x0000001f00007819 */ /* 0x000fe200000006ff */
[----:B0-----:R-:W-:-:S06]  /*16e0*/  ULEA UR4, UR5, UR4, 0x18 ;  /* 0x0000000405047291 */ /* 0x001fcc000f8ec03f */
[----:B------:R-:W-:-:S04]  /*16f0*/  IMAD.U32 R6, RZ, RZ, UR4 ;  /* 0x00000004ff067e24 */ /* 0x000fc8000f8e00ff */
[----:B------:R-:W-:-:S04]  /*1700*/  IMAD R3, R3, 0x8, R6 ;  /* 0x0000000803037824 */ /* 0x000fc800078e0206 */
[----:B------:R0:W1:Y:S01]  /*1710*/  SYNCS.PHASECHK.TRANS64.TRYWAIT P1, [R3+URZ], R0 ;  /* 0x00000000030075a7 */ /* 0x000062000802017f */
[----:B------:R-:W-:Y:S05]  /*1720*/  @!P0 BRA `(.L_x_19) ;  /* 0x0000000000048947 */ /* 0x000fea0003800000 */
[----:B------:R-:W-:Y:S01]  /*1730*/  BPT.TRAP 0x1 ;  /* 0x000000040000795c */ /* 0x000fe20000300000 */
.L_x_19:
[----:B------:R-:W-:-:S05]  /*1740*/  IMAD.U32 R4, RZ, RZ, UR44 ;  /* 0x0000002cff047e24 */ /* 0x000fca000f8e00ff */
[----:B------:R-:W-:Y:S01]  /*1750*/  ISETP.GE.AND P2, PT, R4, 0x1, PT ;  /* 0x000000010400780c */ /* 0x000fe20003f46270 */
[----:B-1----:R-:W-:-:S12]  /*1760*/  @P1 BRA `(.L_x_20) ;  /* 0x0000000000081947 */ /* 0x002fd80003800000 */
[----:B------:R-:W1:Y:S02]  /*1770*/  SYNCS.PHASECHK.TRANS64.TRYWAIT P1, [R3+URZ], R0 ;  /* 0x00000000030075a7 */ /* 0x000e64000802017f */
[----:B-1----:R-:W-:Y:S05]  /*1780*/  @!P1 BRA `(.L_x_21) ;  /* 0x0000006800689947 */ /* 0x002fea0003800000 */
.L_x_20:
[----:B------:R-:W-:Y:S05]  /*1790*/  WARPSYNC.ALL ;  /* 0x0000000000007948 */ /* 0x000fea0003800000 */
[----:B------:R-:W-:Y:S01]  /*17a0*/  R2UR UR4, R6 ;  /* 0x00000000060472ca */ /* 0x000fe200000e0000 */
[----:B------:R-:W-:Y:S01]  /*17b0*/  ULEA UR5, UR42, UR45, 0xb ;  /* 0x0000002d2a057291 */ /* 0x000fe2000f8e583f */
[----:B------:R-:W-:Y:S01]  /*17c0*/  WARPGROUP.ARRIVE ;  /* 0x00000000000079c5 */ /* 0x000fe20000000000 */
[----:B------:R-:W-:Y:S01]  /*17d0*/  UMOV UR9, 0x40000040 ;  /* 0x4000004000097882 */ /* 0x000fe20000000000 */
[----:B------:R-:W-:-:S04]  /*17e0*/  UMOV UR11, 0x40000040 ;  /* 0x40000040000b7882 */ /* 0x000fc80000000000 */
[----:B------:R-:W-:-:S05]  /*17f0*/  UMOV UR8, UR5 ;  /* 0x0000000500087c82 */ /* 0x000fca0008000000 */
[----:B------:R-:W-:-:S04]  /*1800*/  UIADD3 UR4, UR4, 0x18100, URZ ;  /* 0x0001810004047890 */ /* 0x000fc8000fffe03f */
[----:B------:R-:W-:-:S04]  /*1810*/  USHF.R.U32.HI UR4, URZ, 0x4, UR4 ;  /* 0x000000043f047899 */ /* 0x000fc80008011604 */
[----:B------:R-:W-:-:S04]  /*1820*/  ULOP3.LUT UR4, UR4, 0x3fff, URZ, 0xc0, !UPT ;  /* 0x00003fff04047892 */ /* 0x000fc8000f8ec03f */
[----:B------:R-:W-:-:S04]  /*1830*/  ULOP3.LUT UR4, UR4, 0x10000, URZ, 0xfc, !UPT ;  /* 0x0001000004047892 */ /* 0x000fc8000f8efc3f */
[----:B------:R-:W-:-:S07]  /*1840*/  ULEA UR6, UR42, UR4, 0xb ;  /* 0x000000042a067291 */ /* 0x000fce000f8e583f */
[----:B------:R-:W-:Y:S02]  /*1850*/  UMOV UR10, UR6 ;  /* 0x00000006000a7c82 */ /* 0x000fe40008000000 */
[----:B------:R-:W-:Y:S01]  /*1860*/  HGMMA.64x128x16.F32 R24, gdesc[UR8], RZ, !UPT, gsb0 ;  /* 0x01e00000081879f0 */ /* 0x000fe2000c0008ff */
[----:B------:R-:W-:Y:S02]  /*1870*/  UIADD3 UR8, UR5, 0x2, URZ ;  /* 0x0000000205087890 */ /* 0x000fe4000fffe03f */
[----:B------:R-:W-:Y:S01]  /*1880*/  UIADD3 UR10, UR6, 0x2, URZ ;  /* 0x00000002060a7890 */ /* 0x000fe2000fffe03f */
[----:B------:R-:W-:Y:S01]  /*1890*/  UMOV UR9, 0x40000040 ;  /* 0x4000004000097882 */ /* 0x000fe20000000000 */
[----:B------:R-:W-:Y:S01]  /*18a0*/  UMOV UR11, 0x40000040 ;  /* 0x40000040000b7882 */ /* 0x000fe20000000000 */
[----:B------:R-:W-:Y:S02]  /*18b0*/  WARPGROUP.DEPBAR.LE gsb0, 0x0 ;  /* 0x00008000000079c5 */ /* 0x000fe40000010000 */
[----:B------:R-:W-:-:S06]  /*18c0*/  WARPGROUP.ARRIVE ;  /* 0x00000000000079c5 */ /* 0x000fcc0000000000 */
[----:B------:R-:W-:Y:S01]  /*18d0*/  HGMMA.64x128x16.F32 R24, gdesc[UR8], R24, gsb0 ;  /* 0x01e00000081879f0 */ /* 0x000fe20008000818 */
        /* <DEDUP_REMOVED lines=41> */
[----:B------:R-:W-:Y:S03]  /*1b70*/  HGMMA.64x128x16.F32 R24, gdesc[UR8], R24, gsb0 ;  /* 0x01e00000081879f0 */ /* 0x000fe60008000818 */
[----:B------:R-:W-:Y:S02]  /*1b80*/  WARPGROUP.DEPBAR.LE gsb0, 0x0 ;  /* 0x00008000000079c5 */ /* 0x000fe40000010000 */
[----:B------:R-:W-:Y:S05]  /*1b90*/  @!P2 BRA `(.L_x_22) ;  /* 0x000000040098a947 */ /* 0x000fea0003800000 */
[----:B------:R-:W-:Y:S01]  /*1ba0*/  UIADD3 UR5, UR42, 0x1, URZ ;  /* 0x000000012a057890 */ /* 0x000fe2000fffe03f */
[----:B01----:R-:W-:Y:S02]  /*1bb0*/  IMAD.U32 R0, RZ, RZ, UR44 ;  /* 0x0000002cff007e24 */ /* 0x003fe4000f8e00ff */
[----:B------:R-:W-:Y:S01]  /*1bc0*/  IMAD.U32 R3, RZ, RZ, UR42 ;  /* 0x0000002aff037e24 */ /* 0x000fe2000f8e00ff */
[----:B------:R-:W-:-:S04]  /*1bd0*/  UISETP.NE.AND UP0, UPT, UR5, 0x3, UPT ;  /* 0x000000030500788c */ /* 0x000fc8000bf05270 */
[----:B------:R-:W-:Y:S02]  /*1be0*/  USEL UR6, URZ, 0x1, UP0 ;  /* 0x000000013f067887 */ /* 0x000fe40008000000 */
[----:B------:R-:W-:Y:S02]  /*1bf0*/  USEL UR5, UR5, URZ, UP0 ;  /* 0x0000003f05057287 */ /* 0x000fe40008000000 */
[----:B------:R-:W-:-:S06]  /*1c00*/  ULOP3.LUT UR6, UR40, UR6, URZ, 0x3c, !UPT ;  /* 0x0000000628067292 */ /* 0x000fcc000f8e3c3f */
[----:B------:R-:W-:-:S07]  /*1c10*/  IMAD.U32 R7, RZ, RZ, UR6 ;  /* 0x00000006ff077e24 */ /* 0x000fce000f8e00ff */
.L_x_29:
[----:B------:R-:W-:Y:S05]  /*1c20*/  @!P0 BRA `(.L_x_23) ;  /* 0x0000000000048947 */ /* 0x000fea0003800000 */
[----:B------:R-:W-:Y:S01]  /*1c30*/  BPT.TRAP 0x1 ;  /* 0x000000040000795c */ /* 0x000fe20000300000 */
.L_x_23:
[----:B------:R-:W0:Y:S01]  /*1c40*/  S2UR UR7, SR_CgaCtaId ;  /* 0x00000000000779c3 */ /* 0x000e220000008800 */
[----:B------:R-:W-:Y:S01]  /*1c50*/  UMOV UR6, 0x400 ;  /* 0x0000040000067882 */ /* 0x000fe20000000000 */
[----:B------:R-:W-:Y:S01]  /*1c60*/  IMAD.U32 R5, RZ, RZ, UR5 ;  /* 0x00000005ff057e24 */ /* 0x000fe2000f8e00ff */
[----:B------:R-:W-:Y:S01]  /*1c70*/  SHF.L.U32 R4, R7, 0x1f, RZ ;  /* 0x0000001f07047819 */ /* 0x000fe200000006ff */
[----:B0-----:R-:W-:-:S06]  /*1c80*/  ULEA UR6, UR7, UR6, 0x18 ;  /* 0x0000000607067291 */ /* 0x001fcc000f8ec03f */
[----:B------:R-:W-:-:S04]  /*1c90*/  IMAD.U32 R6, RZ, RZ, UR6 ;  /* 0x00000006ff067e24 */ /* 0x000fc8000f8e00ff */
[----:B------:R-:W-:-:S04]  /*1ca0*/  IMAD R5, R5, 0x8, R6 ;  /* 0x0000000805057824 */ /* 0x000fc800078e0206 */
[----:B------:R0:W1:Y:S01]  /*1cb0*/  SYNCS.PHASECHK.TRANS64.TRYWAIT P1, [R5+URZ], R4 ;  /* 0x00000004050075a7 */ /* 0x000062000802017f */
[----:B------:R-:W-:Y:S05]  /*1cc0*/  @!P0 BRA `(.L_x_24) ;  /* 0x0000000000048947 */ /* 0x000fea0003800000 */
[----:B------:R-:W-:Y:S01]  /*1cd0*/  BPT.TRAP 0x1 ;  /* 0x000000040000795c */ /* 0x000fe20000300000 */
.L_x_24:
[----:B-1----:R-:W-:Y:S05]  /*1ce0*/  @P1 BRA `(.L_x_25) ;  /* 0x0000000000081947 */ /* 0x002fea0003800000 */
[----:B------:R-:W1:Y:S02]  /*1cf0*/  SYNCS.PHASECHK.TRANS64.TRYWAIT P1, [R5+URZ], R4 ;  /* 0x00000004050075a7 */ /* 0x000e64000802017f */
[----:B-1----:R-:W-:Y:S05]  /*1d00*/  @!P1 BRA `(.L_x_26) ;  /* 0x00000064001c9947 */ /* 0x002fea0003800000 */
.L_x_25:
[----:B------:R-:W-:Y:S01]  /*1d10*/  ULEA UR6, UR5, UR45, 0xb ;  /* 0x0000002d05067291 */ /* 0x000fe2000f8e583f */
[----:B------:R-:W-:Y:S01]  /*1d20*/  WARPGROUP.ARRIVE ;  /* 0x00000000000079c5 */ /* 0x000fe20000000000 */
[----:B------:R-:W-:Y:S01]  /*1d30*/  ULEA UR7, UR5, UR4, 0xb ;  /* 0x0000000405077291 */ /* 0x000fe2000f8e583f */
[----:B------:R-:W-:Y:S01]  /*1d40*/  UMOV UR9, 0x40000040 ;  /* 0x4000004000097882 */ /* 0x000fe20000000000 */
[----:B------:R-:W-:-:S03]  /*1d50*/  UMOV UR11, 0x40000040 ;  /* 0x40000040000b7882 */ /* 0x000fc60000000000 */
[----:B------:R-:W-:Y:S02]  /*1d60*/  UMOV UR8, UR6 ;  /* 0x0000000600087c82 */ /* 0x000fe40008000000 */
[----:B------:R-:W-:Y:S02]  /*1d70*/  UMOV UR10, UR7 ;  /* 0x00000007000a7c82 */ /* 0x000fe40008000000 */
[----:B------:R-:W-:Y:S01]  /*1d80*/  HGMMA.64x128x16.F32 R24, gdesc[UR8], R24, gsb0 ;  /* 0x01e00000081879f0 */ /* 0x000fe20008000818 */
[----:B------:R-:W-:Y:S02]  /*1d90*/  UIADD3 UR8, UR6, 0x2, URZ ;  /* 0x0000000206087890 */ /* 0x000fe4000fffe03f */
[----:B------:R-:W-:Y:S01]  /*1da0*/  UIADD3 UR10, UR7, 0x2, URZ ;  /* 0x00000002070a7890 */ /* 0x000fe2000fffe03f */
[----:B------:R-:W-:Y:S01]  /*1db0*/  UMOV UR9, 0x40000040 ;  /* 0x4000004000097882 */ /* 0x000fe20000000000 */
[----:B------:R-:W-:Y:S01]  /*1dc0*/  UMOV UR11, 0x40000040 ;  /* 0x40000040000b7882 */ /* 0x000fe20000000000 */
[----:B------:R-:W-:-:S02]  /*1dd0*/  WARPGROUP.DEPBAR.LE gsb0, 0x0 ;  /* 0x00008000000079c5 */ /* 0x000fc40000010000 */
        /* <DEDUP_REMOVED lines=46> */
[----:B------:R-:W-:Y:S01]  /*20c0*/  BPT.TRAP 0x1 ;  /* 0x000000040000795c */ /* 0x000fe20000300000 */
.L_x_27:
[----:B------:R-:W-:-:S13]  /*20d0*/  ISETP.NE.AND P1, PT, R22, RZ, PT ;  /* 0x000000ff1600720c */ /* 0x000fda0003f25270 */
[----:B01----:R-:W-:-:S04]  /*20e0*/  @P1 IMAD R4, R3, 0x8, R6 ;  /* 0x0000000803041824 */ /* 0x003fc800078e0206 */
[----:B------:R-:W-:-:S05]  /*20f0*/  @P1 VIADD R4, R4, 0x18 ;  /* 0x0000001804041836 */ /* 0x000fca0000000000 */
[----:B------:R-:W-:-:S04]  /*2100*/  @P1 PRMT R4, R19, 0x654, R4 ;  /* 0x0000065413041816 */ /* 0x000fc80000000004 */
[----:B------:R0:W-:Y:S01]  /*2110*/  @P1 SYNCS.ARRIVE.TRANS64.RED.A1T0 RZ, [R4+URZ], RZ ;  /* 0x000000ff04ff19a7 */ /* 0x0001e2000810043f */
[----:B------:R-:W-:-:S13]  /*2120*/  ISETP.GT.U32.AND P1, PT, R18, 0x1, PT ;  /* 0x000000011200780c */ /* 0x000fda0003f24070 */
[----:B0-----:R-:W-:Y:S05]  /*2130*/  @P1 BRA `(.L_x_28) ;  /* 0x0000000000041947 */ /* 0x001fea0003800000 */
[----:B------:R-:W-:Y:S01]  /*2140*/  BPT.TRAP 0x1 ;  /* 0x000000040000795c */ /* 0x000fe20000300000 */
.L_x_28:
[----:B------:R-:W-:Y:S01]  /*2150*/  UIADD3 UR5, UR5, 0x1, URZ ;  /* 0x0000000105057890 */ /* 0x000fe2000fffe03f */
[C---:B------:R-:W-:Y:S01]  /*2160*/  ISETP.GT.AND P2, PT, R0.reuse, 0x1, PT ;  /* 0x000000010000780c */ /* 0x040fe20003f44270 */
[----:B------:R-:W-:Y:S02]  /*2170*/  VIADD R3, R3, 0x1 ;  /* 0x0000000103037836 */ /* 0x000fe40000000000 */
[----:B------:R-:W-:Y:S01]  /*2180*/  UISETP.NE.AND UP0, UPT, UR5, 0x3, UPT ;  /* 0x000000030500788c */ /* 0x000fe2000bf05270 */
[----:B------:R-:W-:Y:S02]  /*2190*/  VIADD R0, R0, 0xffffffff ;  /* 0xffffffff00007836 */ /* 0x000fe40000000000 */
[C---:B------:R-:W-:Y:S01]  /*21a0*/  ISETP.NE.AND P1, PT, R3.reuse, 0x3, PT ;  /* 0x000000030300780c */ /* 0x040fe20003f25270 */
[----:B------:R-:W-:Y:S02]  /*21b0*/  USEL UR6, URZ, 0x1, UP0 ;  /* 0x000000013f067887 */ /* 0x000fe40008000000 */
[----:B------:R-:W-:Y:S01]  /*21c0*/  USEL UR5, UR5, URZ, UP0 ;  /* 0x0000003f05057287 */ /* 0x000fe20008000000 */
[----:B------:R-:W-:-:S03]  /*21d0*/  SEL R3, R3, RZ, P1 ;  /* 0x000000ff03037207 */ /* 0x000fc60000800000 */
[----:B------:R-:W-:Y:S01]  /*21e0*/  LOP3.LUT R7, R7, UR6, RZ, 0x3c, !PT ;  /* 0x0000000607077c12 */ /* 0x000fe2000f8e3cff */
[----:B------:R-:W-:Y:S07]  /*21f0*/  @P2 BRA `(.L_x_29) ;  /* 0xfffffff800882947 */ /* 0x000fee000383ffff */
.L_x_22:
[----:B01----:R-:W0:Y:S02]  /*2200*/  LDC R0, c[0x0][0x28c] ;  /* 0x0000a300ff007b82 */ /* 0x003e240000000800 */
[----:B0-----:R-:W-:-:S13]  /*2210*/  ISETP.GE.AND P1, PT, R0, 0x1, PT ;  /* 0x000000010000780c */ /* 0x001fda0003f26270 */
[----:B------:R-:W-:Y:S05]  /*2220*/  @!P1 BRA `(.L_x_30) ;  /* 0x0000000000449947 */ /* 0x000fea0003800000 */
[----:B------:R-:W-:Y:S05]  /*2230*/  @!P0 BRA `(.L_x_31) ;  /* 0x0000000000048947 */ /* 0x000fea0003800000 */
[----:B------:R-:W-:Y:S01]  /*2240*/  BPT.TRAP 0x1 ;  /* 0x000000040000795c */ /* 0x000fe20000300000 */
.L_x_31:
[----:B------:R-:W-:-:S13]  /*2250*/  ISETP.NE.AND P0, PT, R22, RZ, PT ;  /* 0x000000ff1600720c */ /* 0x000fda0003f05270 */
[----:B------:R-:W-:-:S05]  /*2260*/  VOTEU.ANY UP0, P0 ;  /* 0x00000000003f7886 */ /* 0x000fca0000000100 */
[----:B------:R-:W-:-:S06]  /*2270*/  @UP0 UIADD3 UR4, UR44, UR42, URZ ;  /* 0x0000002a2c040290 */ /* 0x000fcc000fffe03f */
[----:B------:R-:W-:Y:S02]  /*2280*/  IMAD.U32 R4, RZ, RZ, UR4 ;  /* 0x00000004ff047e24 */ /* 0x000fe4000f8e00ff */
[----:B------:R-:W-:Y:S02]  /*2290*/  IMAD.U32 R3, RZ, RZ, UR4 ;  /* 0x00000004ff037e24 */ /* 0x000fe4000f8e00ff */
[----:B------:R-:W-:-:S05]  /*22a0*/  @P0 IMAD.WIDE.U32 R4, R4, -0x55555555, RZ ;  /* 0xaaaaaaab04040825 */ /* 0x000fca00078e00ff */
[----:B------:R-:W-:-:S05]  /*22b0*/  @P0 SHF.R.U32.HI R0, RZ, 0x1, R5 ;  /* 0x00000001ff000819 */ /* 0x000fca0000011605 */
[----:B------:R-:W-:-:S04]  /*22c0*/  @P0 IMAD R0, R0, -0x3, R3 ;  /* 0xfffffffd00000824 */ /* 0x000fc800078e0203 */
[----:B------:R-:W-:-:S04]  /*22d0*/  @P0 IMAD R0, R0, 0x8, R6 ;  /* 0x0000000800000824 */ /* 0x000fc800078e0206 */
[----:B------:R-:W-:-:S05]  /*22e0*/  @P0 VIADD R0, R0, 0x18 ;  /* 0x0000001800000836 */ /* 0x000fca0000000000 */
[----:B------:R-:W-:-:S04]  /*22f0*/  @P0 PRMT R0, R19, 0x654, R0 ;  /* 0x0000065413000816 */ /* 0x000fc80000000000 */
[----:B------:R0:W-:Y:S01]  /*2300*/  @P0 SYNCS.ARRIVE.TRANS64.RED.A1T0 RZ, [R0+URZ], RZ ;  /* 0x000000ff00ff09a7 */ /* 0x0001e2000810043f */
[----:B------:R-:W-:-:S13]  /*2310*/  ISETP.GT.U32.AND P0, PT, R18, 0x1, PT ;  /* 0x000000011200780c */ /* 0x000fda0003f04070 */
[----:B0-----:R-:W-:Y:S05]  /*2320*/  @P0 BRA `(.L_x_30) ;  /* 0x0000000000040947 */ /* 0x001fea0003800000 */
[----:B------:R-:W-:Y:S01]  /*2330*/  BPT.TRAP 0x1 ;  /* 0x000000040000795c */ /* 0x000fe20000300000 */
.L_x_30:
[----:B------:R-:W-:Y:S01]  /*2340*/  IMAD.SHL.U32 R100, R100, 0x80, RZ ;  /* 0x0000008064647824 */ /* 0x000fe200078e00ff */
[----:B------:R-:W-:Y:S01]  /*2350*/  UIADD3 UR42, UR43, UR42, URZ ;  /* 0x0000002a2b2a7290 */ /* 0x000fe2000fffe03f */
[----:B------:R-:W-:Y:S01]  /*2360*/  SHF.R.S32.HI R11, RZ, 0x1f, R101 ;  /* 0x0000001fff0b7819 */ /* 0x000fe20000011465 */
[----:B------:R-:W-:Y:S01]  /*2370*/  UISETP.GE.U32.AND UP1, UPT, UR43, 0x3, UPT ;  /* 0x000000032b00788c */ /* 0x000fe2000bf26070 */
[----:B------:R-:W-:Y:S01]  /*2380*/  IMAD.SHL.U32 R6, R103, 0x80, RZ ;  /* 0x0000008067067824 */ /* 0x000fe200078e00ff */
[----:B------:R-:W-:Y:S01]  /*2390*/  ULDC UR7, c[0x0][0x288] ;  /* 0x0000a20000077ab9 */ /* 0x000fe20000000800 */
[C---:B------:R-:W-:Y:S01]  /*23a0*/  LOP3.LUT R8, R100.reuse, 0x6, R95, 0xf8, !PT ;  /* 0x0000000664087812 */ /* 0x040fe200078ef85f */
[----:B------:R-:W-:Y:S01]  /*23b0*/  UISETP.GT.U32.AND UP0, UPT, UR42, 0x2, UPT ;  /* 0x000000022a00788c */ /* 0x000fe2000bf04070 */
[----:B------:R-:W-:Y:S01]  /*23c0*/  ISETP.GE.AND P0, PT, R100, UR7, PT ;  /* 0x0000000764007c0c */ /* 0x000fe2000bf06270 */
[----:B------:R-:W-:Y:S01]  /*23d0*/  ULDC.64 UR4, c[0x0][0x5d0] ;  /* 0x0001740000047ab9 */ /* 0x000fe20000000a00 */
[--C-:B------:R-:W-:Y:S01]  /*23e0*/  SHF.R.S32.HI R9, RZ, 0x1f, R8.reuse ;  /* 0x0000001fff097819 */ /* 0x100fe20000011408 */
[----:B------:R-:W-:Y:S01]  /*23f0*/  ULDC UR10, c[0x0][0x284] ;  /* 0x0000a100000a7ab9 */ /* 0x000fe20000000800 */
[----:B------:R-:W-:Y:S01]  /*2400*/  IMAD R0, R11, UR4, RZ ;  /* 0x000000040b007c24 */ /* 0x000fe2000f8e02ff */
[----:B------:R-:W-:Y:S01]  /*2410*/  UISETP.LT.U32.AND UP0, UPT, UR43, 0x3, UP0 ;  /* 0x000000032b00788c */ /* 0x000fe20008701070 */
[----:B------:R-:W-:Y:S01]  /*2420*/  ISETP.GE.OR P0, PT, R6, UR10, P0 ;  /* 0x0000000a06007c0c */ /* 0x000fe20008706670 */
[----:B------:R-:W-:Y:S01]  /*2430*/  IMAD.WIDE.U32 R4, R101, UR4, R8 ;  /* 0x0000000465047c25 */ /* 0x000fe2000f8e0008 */
[----:B------:R-:W-:Y:S01]  /*2440*/  ULDC.64 UR8, c[0x0][0x5c8] ;  /* 0x0001720000087ab9 */ /* 0x000fe20000000a00 */
[----:B------:R-:W-:-:S02]  /*2450*/  USEL UR6, URZ, 0x1, !UP0 ;  /* 0x000000013f067887 */ /* 0x000fc4000c000000 */
[----:B------:R-:W-:Y:S01]  /*2460*/  IMAD R3, R101, UR5, R0 ;  /* 0x0000000565037c24 */ /* 0x000fe2000f8e0200 */
[----:B------:R-:W-:Y:S01]  /*2470*/  @UP1 UIMAD.WIDE.U32 UR4, UR42, -0x55555555, URZ ;  /* 0xaaaaaaab2a0418a5 */ /* 0x000fe2000f8e003f */
[----:B------:R-:W-:Y:S01]  /*2480*/  IMAD.WIDE R104, R103, 0x80, R88 ;  /* 0x0000008067687825 */ /* 0x000fe200078e0258 */
[----:B------:R-:W-:Y:S02]  /*2490*/  ULOP3.LUT UR40, UR40, UR6, URZ, 0x3c, !UPT ;  /* 0x0000000628287292 */ /* 0x000fe4000f8e3c3f */
[----:B------:R-:W-:Y:S01]  /*24a0*/  @UP1 USHF.R.U32.HI UR4, URZ, 0x1, UR5 ;  /* 0x000000013f041899 */ /* 0x000fe20008011605 */
[----:B------:R-:W-:Y:S02]  /*24b0*/  IMAD.IADD R5, R5, 0x1, R3 ;  /* 0x0000000105057824 */ /* 0x000fe400078e0203 */
[----:B------:R-:W-:Y:S01]  /*24c0*/  IMAD R3, R105, UR8, RZ ;  /* 0x0000000869037c24 */ /* 0x000fe2000f8e02ff */
[----:B------:R-:W-:Y:S01]  /*24d0*/  @UP1 ULOP3.LUT UR40, UR40, 0x1, UR4, 0x78, !UPT ;  /* 0x0000000128281892 */ /* 0x000fe2000f8e7804 */
[----:B------:R-:W-:-:S04]  /*24e0*/  IMAD.WIDE.U32 R106, R104, UR8, R4 ;  /* 0x00000008686a7c25 */ /* 0x000fc8000f8e0004 */
[----:B------:R-:W-:Y:S02]  /*24f0*/  IMAD R7, R104, UR9, R3 ;  /* 0x0000000968077c24 */ /* 0x000fe4000f8e0203 */
[----:B------:R-:W-:Y:S01]  /*2500*/  IMAD.MOV.U32 R0, RZ, RZ, -0x1 ;  /* 0xffffffffff007424 */ /* 0x000fe200078e00ff */
[----:B------:R-:W-:Y:S06]  /*2510*/  @P0 BRA `(.L_x_32) ;  /* 0x00000040001c0947 */ /* 0x000fec0003800000 */
[----:B-----5:R-:W-:Y:S01]  /*2520*/  FSETP.NEU.AND P0, PT, R90, RZ, PT ;  /* 0x000000ff5a00720b */ /* 0x020fe20003f0d000 */
[----:B------:R-:W-:Y:S01]  /*2530*/  IMAD.IADD R4, R94, 0x1, -R100 ;  /* 0x000000015e047824 */ /* 0x000fe200078e0a64 */
[----:B------:R-:W-:Y:S01]  /*2540*/  BSSY B0, `(.L_x_32) ;  /* 0x0000404000007945 */ /* 0x000fe20003800000 */
[----:B------:R-:W-:Y:S02]  /*2550*/  IMAD.IADD R3, R99, 0x1, -R6 ;  /* 0x0000000163037824 */ /* 0x000fe400078e0a06 */
[----:B------:R-:W-:Y:S01]  /*2560*/  IMAD.IADD R103, R107, 0x1, R7 ;  /* 0x000000016b677824 */ /* 0x000fe200078e0207 */
[----:B------:R-:W-:-:S04]  /*2570*/  ISETP.GT.AND P2, PT, R4, RZ, PT ;  /* 0x000000ff0400720c */ /* 0x000fc80003f44270 */
[----:B------:R-:W-:-:S03]  /*2580*/  ISETP.GT.AND P1, PT, R3, RZ, P2 ;  /* 0x000000ff0300720c */ /* 0x000fc60001724270 */
[----:B------:R-:W-:Y:S10]  /*2590*/  @!P0 BRA `(.L_x_33) ;  /* 0x0000002c00288947 */ /* 0x000ff40003800000 */
[----:B------:R-:W0:Y:S01]  /*25a0*/  LDC.64 R110, c[0x0][0x5b8] ;  /* 0x00016e00ff6e7b82 */ /* 0x000e220000000a00 */
[----:B------:R-:W-:-:S07]  /*25b0*/  ULDC.64 UR4, c[0x0][0x5c0] ;  /* 0x0001700000047ab9 */ /* 0x000fce0000000a00 */
[----:B------:R-:W1:Y:S08]  /*25c0*/  LDC.64 R112, c[0x0][0x5b0] ;  /* 0x00016c00ff707b82 */ /* 0x000e700000000a00 */
[----:B------:R-:W2:Y:S01]  /*25d0*/  LDC.64 R114, c[0x0][0x5a8] ;  /* 0x00016a00ff727b82 */ /* 0x000ea20000000a00 */
[-C--:B0-----:R-:W-:Y:S02]  /*25e0*/  IMAD R6, R11, R110.reuse, RZ ;  /* 0x0000006e0b067224 */ /* 0x081fe400078e02ff */
[----:B------:R-:W-:-:S04]  /*25f0*/  IMAD.WIDE.U32 R108, R101, R110, R8 ;  /* 0x0000006e656c7225 */ /* 0x000fc800078e0008 */
[----:B------:R-:W-:Y:S02]  /*2600*/  IMAD R107, R101, R111, R6 ;  /* 0x0000006f656b7224 */ /* 0x000fe400078e0206 */
[-C--:B-1----:R-:W-:Y:S02]  /*2610*/  IMAD R5, R105, R112.reuse, RZ ;  /* 0x0000007069057224 */ /* 0x082fe400078e02ff */
[----:B------:R-:W-:Y:S02]  /*2620*/  IMAD.IADD R13, R109, 0x1, R107 ;  /* 0x000000016d0d7824 */ /* 0x000fe400078e026b */
[----:B------:R-:W-:Y:S02]  /*2630*/  IMAD.MOV.U32 R12, RZ, RZ, R108 ;  /* 0x000000ffff0c7224 */ /* 0x000fe400078e006c */
[C---:B------:R-:W-:Y:S02]  /*2640*/  IMAD R111, R104.reuse, R113, R5 ;  /* 0x00000071686f7224 */ /* 0x040fe400078e0205 */
[----:B------:R-:W-:-:S04]  /*2650*/  IMAD.WIDE.U32 R6, R104, R112, R12 ;  /* 0x0000007068067225 */ /* 0x000fc800078e000c */
[----:B------:R-:W-:Y:S01]  /*2660*/  IMAD.IADD R5, R7, 0x1, R111 ;  /* 0x0000000107057824 */ /* 0x000fe200078e026f */
[----:B--2---:R-:W-:-:S04]  /*2670*/  LEA R14, P0, R6, R114, 0x1 ;  /* 0x00000072060e7211 */ /* 0x004fc800078008ff */
[----:B------:R-:W-:-:S05]  /*2680*/  LEA.HI.X R15, R6, R115, R5, 0x1, P0 ;  /* 0x00000073060f7211 */ /* 0x000fca00000f0c05 */
[----:B------:R0:W2:Y:S01]  /*2690*/  @P1 LDG.E.LTC128B.U16 R5, desc[UR36][R14.64] ;  /* 0x000000240e051981 */ /* 0x0000a2000c1e1520 */
[----:B------:R-:W-:Y:S01]  /*26a0*/  LEA R10, P0, R106, UR4, 0x1 ;  /* 0x000000046a0a7c11 */ /* 0x000fe2000f8008ff */
[----:B------:R-:W-:Y:S01]  /*26b0*/  IMAD.WIDE.U32 R6, R104, R112, R8 ;  /* 0x0000007068067225 */ /* 0x000fe200078e0008 */
[----:B------:R-:W-:Y:S03]  /*26c0*/  BSSY B1, `(.L_x_34) ;  /* 0x0000012000017945 */ /* 0x000fe60003800000 */
[----:B------:R-:W-:Y:S02]  /*26d0*/  IMAD.IADD R7, R111, 0x1, R7 ;  /* 0x000000016f077824 */ /* 0x000fe400078e0207 */
[----:B------:R-:W-:Y:S01]  /*26e0*/  IMAD.WIDE.U32 R20, R101, R110, R6 ;  /* 0x0000006e65147225 */ /* 0x000fe200078e0006 */
[----:B0-----:R-:W-:-:S03]  /*26f0*/  SHF.L.U64.HI R15, R112, 0x3, R113 ;  /* 0x00000003700f7819 */ /* 0x001fc60000010271 */
[----:B------:R-:W-:Y:S01]  /*2700*/  IMAD.IADD R7, R107, 0x1, R21 ;  /* 0x000000016b077824 */ /* 0x000fe200078e0215 */
[----:B------:R-:W-:Y:S01]  /*2710*/  LEA R6, P4, R20, R114, 0x1 ;  /* 0x0000007214067211 */ /* 0x000fe200078808ff */
[----:B------:R-:W-:-:S03]  /*2720*/  IMAD.SHL.U32 R14, R112, 0x8, RZ ;  /* 0x00000008700e7824 */ /* 0x000fc600078e00ff */
[----:B------:R-:W-:Y:S01]  /*2730*/  LEA.HI.X R7, R20, R115, R7, 0x1, P4 ;  /* 0x0000007314077211 */ /* 0x000fe200020f0c07 */
[----:B--2---:R-:W-:-:S05]  /*2740*/  HADD2.F32 R11, -RZ, R5.H0_H0 ;  /* 0x20000005ff0b7230 */ /* 0x004fca0000004100 */
[----:B------:R-:W-:-:S04]  /*2750*/  FMUL R11, R11, R90 ;  /* 0x0000005a0b0b7220 */ /* 0x000fc80000400000 */
[----:B------:R-:W-:Y:S01]  /*2760*/  FFMA R24, R24, R23, R11 ;  /* 0x0000001718187223 */ /* 0x000fe2000000000b */
[----:B------:R-:W-:Y:S02]  /*2770*/  LEA.HI.X R11, R106, UR5, R103, 0x1, P0 ;  /* 0x000000056a0b7c11 */ /* 0x000fe400080f0c67 */
[----:B------:R-:W-:Y:S02]  /*2780*/  ISETP.GT.AND P0, PT, R4, 0x1, PT ;  /* 0x000000010400780c */ /* 0x000fe40003f04270 */
[----:B------:R-:W-:Y:S02]  /*2790*/  F2FP.F16.F32.PACK_AB R24, RZ, R24 ;  /* 0x00000018ff18723e */ /* 0x000fe400000000ff */
[----:B------:R-:W-:-:S03]  /*27a0*/  ISETP.GT.AND P3, PT, R3, RZ, P0 ;  /* 0x000000ff0300720c */ /* 0x000fc60000764270 */
[----:B------:R0:W-:Y:S10]  /*27b0*/  @P1 STG.E.U16 desc[UR36][R10.64], R24 ;  /* 0x000000180a001986 */ /* 0x0001f4000c101524 */
[----:B------:R-:W-:Y:S05]  /*27c0*/  @!P3 BRA `(.L_x_35) ;  /* 0x000000000004b947 */ /* 0x000fea0003800000 */
[----:B------:R1:W5:Y:S02]  /*27d0*/  LDG.E.LTC128B.U16 R5, desc[UR36][R6.64+0x2] ;  /* 0x0000022406057981 */ /* 0x000364000c1e1520 */
.L_x_35:
[----:B------:R-:W-:Y:S05]  /*27e0*/  BSYNC B1 ;  /* 0x0000000000017941 */ /* 0x000fea0003800000 */
.L_x_34:
[----:B-----5:R-:W-:Y:S01]  /*27f0*/  HADD2.F32 R103, -RZ, R5.H0_H0 ;  /* 0x20000005ff677230 */ /* 0x020fe20000004100 */
[----:B------:R-:W-:Y:S01]  /*2800*/  ISETP.GT.AND P2, PT, R3, 0x8, P2 ;  /* 0x000000080300780c */ /* 0x000fe20001744270 */
[----:B------:R-:W-:Y:S01]  /*2810*/  IMAD.WIDE.U32 R20, R104, R112, R14 ;  /* 0x0000007068147225 */ /* 0x000fe200078e000e */
[----:B0-----:R-:W-:-:S03]  /*2820*/  PRMT R24, R5, 0x7610, R24 ;  /* 0x0000761005187816 */ /* 0x001fc60000000018 */
[----:B------:R-:W-:Y:S01]  /*2830*/  FMUL R12, R103, R90 ;  /* 0x0000005a670c7220 */ /* 0x000fe20000400000 */
[----:B------:R-:W-:Y:S01]  /*2840*/  IMAD.IADD R111, R111, 0x1, R21 ;  /* 0x000000016f6f7824 */ /* 0x000fe200078e0215 */
[----:B------:R-:W-:Y:S02]  /*2850*/  IADD3 R108, P1, R108, R20, RZ ;  /* 0x000000146c6c7210 */ /* 0x000fe40007f3e0ff */
[----:B------:R-:W-:-:S03]  /*2860*/  FFMA R12, R25, R23, R12 ;  /* 0x00000017190c7223 */ /* 0x000fc6000000000c */
[----:B------:R-:W-:Y:S01]  /*2870*/  IMAD.X R13, R111, 0x1, R13, P1 ;  /* 0x000000016f0d7824 */ /* 0x000fe200008e060d */
[C---:B------:R-:W-:Y:S02]  /*2880*/  LEA R14, P1, R108.reuse, R114, 0x1 ;  /* 0x000000726c0e7211 */ /* 0x040fe400078208ff */
[----:B------:R-:W-:Y:S02]  /*2890*/  F2FP.F16.F32.PACK_AB R12, RZ, R12 ;  /* 0x0000000cff0c723e */ /* 0x000fe400000000ff */
[----:B------:R-:W-:Y:S02]  /*28a0*/  LEA.HI.X R15, R108, R115, R13, 0x1, P1 ;  /* 0x000000736c0f7211 */ /* 0x000fe400008f0c0d */
[----:B------:R-:W-:-:S05]  /*28b0*/  PRMT R21, R12, 0x7610, R21 ;  /* 0x000076100c157816 */ /* 0x000fca0000000015 */
[----:B------:R0:W-:Y:S04]  /*28c0*/  @P3 STG.E.U16 desc[UR36][R10.64+0x2], R21 ;  /* 0x000002150a003986 */ /* 0x0001e8000c101524 */
[----:B------:R-:W2:Y:S01]  /*28d0*/  @P2 LDG.E.LTC128B.U16 R24, desc[UR36][R14.64] ;  /* 0x000000240e182981 */ /* 0x000ea2000c1e1520 */
[----:B------:R-:W-:Y:S01]  /*28e0*/  IADD3 R20, P1, R8, R20, RZ ;  /* 0x0000001408147210 */ /* 0x000fe20007f3e0ff */
[----:B------:R-:W-:Y:S01]  /*28f0*/  BSSY B1, `(.L_x_36) ;  /* 0x0000011000017945 */ /* 0x000fe20003800000 */
[----:B------:R-:W-:Y:S02]  /*2900*/  SHF.L.U64.HI R13, R91, 0x1, R92 ;  /* 0x000000015b0d7819 */ /* 0x000fe4000001025c */
[----:B------:R-:W-:Y:S01]  /*2910*/  ISETP.GT.AND P0, PT, R3, 0x8, P0 ;  /* 0x000000080300780c */ /* 0x000fe20000704270 */
[----:B0-----:R-:W-:Y:S01]  /*2920*/  IMAD.X R21, R9, 0x1, R111, P1 ;  /* 0x0000000109157824 */ /* 0x001fe200008e066f */
[----:B------:R-:W-:Y:S01]  /*2930*/  LEA R12, P1, R91, R10, 0x1 ;  /* 0x0000000a5b0c7211 */ /* 0x000fe200078208ff */
[----:B------:R-:W-:-:S04]  /*2940*/  IMAD.WIDE.U32 R20, R101, R110, R20 ;  /* 0x0000006e65147225 */ /* 0x000fc800078e0014 */
[----:B------:R-:W-:Y:S01]  /*2950*/  IMAD.X R13, R13, 0x1, R11, P1 ;  /* 0x000000010d0d7824 */ /* 0x000fe200008e060b */
[----:B------:R-:W-:Y:S01]  /*2960*/  LEA R8, P3, R20, R114, 0x1 ;  /* 0x0000007214087211 */ /* 0x000fe200078608ff */
[----:B------:R-:W-:-:S05]  /*2970*/  IMAD.IADD R9, R107, 0x1, R21 ;  /* 0x000000016b097824 */ /* 0x000fca00078e0215 */
[----:B------:R-:W-:Y:S01]  /*2980*/  LEA.HI.X R9, R20, R115, R9, 0x1, P3 ;  /* 0x0000007314097211 */ /* 0x000fe200018f0c09 */
[----:B--2---:R-:W-:-:S05]  /*2990*/  HADD2.F32 R5, -RZ, R24.H0_H0 ;  /* 0x20000018ff057230 */ /* 0x004fca0000004100 */
[----:B------:R-:W-:-:S04]  /*29a0*/  FMUL R5, R5, R90 ;  /* 0x0000005a05057220 */ /* 0x000fc80000400000 */
[----:B------:R-:W-:-:S05]  /*29b0*/  FFMA R5, R26, R23, R5 ;  /* 0x000000171a057223 */ /* 0x000fca0000000005 */
[----:B------:R-:W-:-:S05]  /*29c0*/  F2FP.F16.F32.PACK_AB R5, RZ, R5 ;  /* 0x00000005ff05723e */ /* 0x000fca00000000ff */
[----:B------:R0:W-:Y:S01]  /*29d0*/  @P2 STG.E.U16 desc[UR36][R12.64], R5 ;  /* 0x000000050c002986 */ /* 0x0001e2000c101524 */
[----:B------:R-:W-:Y:S05]  /*29e0*/  @!P0 BRA `(.L_x_37) ;  /* 0x0000000000048947 */ /* 0x000fea0003800000 */
[----:B------:R2:W5:Y:S02]  /*29f0*/  LDG.E.LTC128B.U16 R24, desc[UR36][R8.64+0x2] ;  /* 0x0000022408187981 */ /* 0x000564000c1e1520 */
.L_x_37:
[----:B------:R-:W-:Y:S05]  /*2a00*/  BSYNC B1 ;  /* 0x0000000000017941 */ /* 0x000fea0003800000 */
.L_x_36:
[----:B0----5:R-:W-:Y:S01]  /*2a10*/  HADD2.F32 R5, -RZ, R24.H0_H0 ;  /* 0x20000018ff057230 */ /* 0x021fe20000004100 */
[----:B------:R-:W-:Y:S01]  /*2a20*/  ISETP.GT.AND P1, PT, R4, 0x8, PT ;  /* 0x000000080400780c */ /* 0x000fe20003f24270 */
[----:B------:R-:W-:Y:S03]  /*2a30*/  BSSY B1, `(.L_x_38) ;  /* 0x0000008000017945 */ /* 0x000fe60003800000 */
[----:B------:R-:W-:Y:S01]  /*2a40*/  FMUL R14, R5, R90 ;  /* 0x0000005a050e7220 */ /* 0x000fe20000400000 */
[----:B------:R-:W-:-:S03]  /*2a50*/  ISETP.GT.AND P2, PT, R3, RZ, P1 ;  /* 0x000000ff0300720c */ /* 0x000fc60000f44270 */
[----:B------:R-:W-:-:S05]  /*2a60*/  FFMA R14, R27, R23, R14 ;  /* 0x000000171b0e7223 */ /* 0x000fca000000000e */
[----:B------:R-:W-:-:S05]  /*2a70*/  F2FP.F16.F32.PACK_AB R14, RZ, R14 ;  /* 0x0000000eff0e723e */ /* 0x000fca00000000ff */
[----:B------:R0:W-:Y:S01]  /*2a80*/  @P0 STG.E.U16 desc[UR36][R12.64+0x2], R14 ;  /* 0x0000020e0c000986 */ /* 0x0001e2000c101524 */
[----:B------:R-:W-:Y:S05]  /*2a90*/  @!P2 BRA `(.L_x_39) ;  /* 0x000000000004a947 */ /* 0x000fea0003800000 */
[----:B------:R3:W5:Y:S02]  /*2aa0*/  LDG.E.LTC128B.U16 R24, desc[UR36][R6.64+0x10] ;  /* 0x0000102406187981 */ /* 0x000764000c1e1520 */
.L_x_39:
[----:B------:R-:W-:Y:S05]  /*2ab0*/  BSYNC B1 ;  /* 0x0000000000017941 */ /* 0x000fea0003800000 */
.L_x_38:
[----:B-----5:R-:W-:Y:S01]  /*2ac0*/  HADD2.F32 R5, -RZ, R24.H0_H0 ;  /* 0x20000018ff057230 */ /* 0x020fe20000004100 */
        /* <DEDUP_REMOVED lines=9> */
.L_x_41:
[----:B------:R-:W-:Y:S05]  /*2b60*/  BSYNC B1 ;  /* 0x0000000000017941 */ /* 0x000fea0003800000 */
.L_x_40:
[----:B----45:R-:W-:Y:S01]  /*2b70*/  HADD2.F32 R5, -RZ, R24.H0_H0 ;  /* 0x20000018ff057230 */ /* 0x030fe20000004100 */
[----:B------:R-:W-:Y:S01]  /*2b80*/  ISETP.GT.AND P1, PT, R3, 0x8, P1 ;  /* 0x000000080300780c */ /* 0x000fe20000f24270 */
[----:B------:R-:W-:Y:S03]  /*2b90*/  BSSY B1, `(.L_x_42) ;  /* 0x0000007000017945 */ /* 0x000fe60003800000 */
[----:B0-----:R-:W-:-:S04]  /*2ba0*/  FMUL R14, R5, R90 ;  /* 0x0000005a050e7220 */ /* 0x001fc80000400000 */
[----:B------:R-:W-:-:S05]  /*2bb0*/  FFMA R14, R29, R23, R14 ;  /* 0x000000171d0e7223 */ /* 0x000fca000000000e */
[----:B------:R-:W-:-:S05]  /*2bc0*/  F2FP.F16.F32.PACK_AB R14, RZ, R14 ;  /* 0x0000000eff0e723e */ /* 0x000fca00000000ff */
[----:B------:R0:W-:Y:S01]  /*2bd0*/  @P3 STG.E.U16 desc[UR36][R10.64+0x12], R14 ;  /* 0x0000120e0a003986 */ /* 0x0001e2000c101524 */
[----:B------:R-:W-:Y:S05]  /*2be0*/  @!P1 BRA `(.L_x_43) ;  /* 0x0000000000049947 */ /* 0x000fea0003800000 */
[----:B------:R4:W5:Y:S02]  /*2bf0*/  LDG.E.LTC128B.U16 R24, desc[UR36][R8.64+0x10] ;  /* 0x0000102408187981 */ /* 0x000964000c1e1520 */
.L_x_43:
[----:B------:R-:W-:Y:S05]  /*2c00*/  BSYNC B1 ;  /* 0x0000000000017941 */ /* 0x000fea0003800000 */
.L_x_42:
[----:B-----5:R-:W-:Y:S01]  /*2c10*/  HADD2.F32 R5, -RZ, R24.H0_H0 ;  /* 0x20000018ff057230 */ /* 0x020fe20000004100 */
[----:B------:R-:W-:Y:S01]  /*2c20*/  ISETP.GT.AND P0, PT, R3, 0x8, P0 ;  /* 0x000000080300780c */ /* 0x000fe20000704270 */
[----:B------:R-:W-:Y:S03]  /*2c30*/  BSSY B1, `(.L_x_44) ;  /* 0x0000007000017945 */ /* 0x000fe60003800000 */
[----:B------:R-:W-:-:S04]  /*2c40*/  FMUL R5, R5, R90 ;  /* 0x0000005a05057220 */ /* 0x000fc80000400000 */
[----:B------:R-:W-:-:S05]  /*2c50*/  FFMA R5, R30, R23, R5 ;  /* 0x000000171e057223 */ /* 0x000fca0000000005 */
[----:B------:R-:W-:-:S05]  /*2c60*/  F2FP.F16.F32.PACK_AB R5, RZ, R5 ;  /* 0x00000005ff05723e */ /* 0x000fca00000000ff */
[----:B------:R0:W-:Y:S01]  /*2c70*/  @P1 STG.E.U16 desc[UR36][R12.64+0x10], R5 ;  /* 0x000010050c001986 */ /* 0x0001e2000c101524 */
[----:B------:R-:W-:Y:S05]  /*2c80*/  @!P0 BRA `(.L_x_45) ;  /* 0x0000000000048947 */ /* 0x000fea0003800000 */
[----:B------:R0:W5:Y:S02]  /*2c90*/  LDG.E.LTC128B.U16 R24, desc[UR36][R8.64+0x12] ;  /* 0x0000122408187981 */ /* 0x000164000c1e1520 */
.L_x_45:
[----:B------:R-:W-:Y:S05]  /*2ca0*/  BSYNC B1 ;  /* 0x0000000000017941 */ /* 0x000fea0003800000 */
.L_x_44:
        /* <DEDUP_REMOVED lines=10> */
.L_x_47:
[----:B------:R-:W-:Y:S05]  /*2d50*/  BSYNC B1 ;  /* 0x0000000000017941 */ /* 0x000fea0003800000 */
.L_x_46:
        /* <DEDUP_REMOVED lines=10> */
.L_x_49:
[----:B------:R-:W-:Y:S05]  /*2e00*/  BSYNC B1 ;  /* 0x0000000000017941 */ /* 0x000fea0003800000 */
.L_x_48:
[----:B0----5:R-:W-:Y:S01]  /*2e10*/  HADD2.F32 R5, -RZ, R24.H0_H0 ;  /* 0x20000018ff057230 */ /* 0x021fe20000004100 */
        /* <DEDUP_REMOVED lines=8> */
.L_x_51:
[----:B------:R-:W-:Y:S05]  /*2ea0*/  BSYNC B1 ;  /* 0x0000000000017941 */ /* 0x000fea0003800000 */
.L_x_50:
        /* <DEDUP_REMOVED lines=9> */
.L_x_53:
[----:B------:R-:W-:Y:S05]  /*2f40*/  BSYNC B1 ;  /* 0x0000000000017941 */ /* 0x000fea0003800000 */
.L_x_52:
        /* <DEDUP_REMOVED lines=10> */
.L_x_55:
[----:B------:R-:W-:Y:S05]  /*2ff0*/  BSYNC B1 ;  /* 0x0000000000017941 */ /* 0x000fea0003800000 */
.L_x_54:
        /* <DEDUP_REMOVED lines=10> */
.L_x_57:
[----:B------:R-:W-:Y:S05]  /*30a0*/  BSYNC B1 ;  /* 0x0000000000017941 */ /* 0x000fea0003800000 */
.L_x_56:
        /* <DEDUP_REMOVED lines=9> */
.L_x_59:
[----:B------:R-:W-:Y:S05]  /*3140*/  BSYNC B1 ;  /* 0x0000000000017941 */ /* 0x000fea0003800000 */
.L_x_58:
        /* <DEDUP_REMOVED lines=9> */
.L_x_61:
[----:B------:R-:W-:Y:S05]  /*31e0*/  BSYNC B1 ;  /* 0x0000000000017941 */ /* 0x000fea0003800000 */
.L_x_60:
        /* <DEDUP_REMOVED lines=10> */
.L_x_63:
[----:B------:R-:W-:Y:S05]  /*3290*/  BSYNC B1 ;  /* 0x0000000000017941 */ /* 0x000fea0003800000 */
.L_x_62:
        /* <DEDUP_REMOVED lines=10> */
.L_x_65:
[----:B------:R-:W-:Y:S05]  /*3340*/  BSYNC B1 ;  /* 0x0000000000017941 */ /* 0x000fea0003800000 */
.L_x_64:
        /* <DEDUP_REMOVED lines=9> */
.L_x_67:
[----:B------:R-:W-:Y:S05]  /*33e0*/  BSYNC B1 ;  /* 0x0000000000017941 */ /* 0x000fea0003800000 */
.L_x_66:
        /* <DEDUP_REMOVED lines=9> */
.L_x_69:
[----:B------:R-:W-:Y:S05]  /*3480*/  BSYNC B1 ;  /* 0x0000000000017941 */ /* 0x000fea0003800000 */
.L_x_68:
        /* <DEDUP_REMOVED lines=10> */
.L_x_71:
[----:B------:R-:W-:Y:S05]  /*3530*/  BSYNC B1 ;  /* 0x0000000000017941 */ /* 0x000fea0003800000 */
.L_x_70:
        /* <DEDUP_REMOVED lines=10> */
.L_x_73:
[----:B------:R-:W-:Y:S05]  /*35e0*/  BSYNC B1 ;  /* 0x0000000000017941 */ /* 0x000fea0003800000 */
.L_x_72:
        /* <DEDUP_REMOVED lines=9> */
.L_x_75:
[----:B------:R-:W-:Y:S05]  /*3680*/  BSYNC B1 ;  /* 0x0000000000017941 */ /* 0x000fea0003800000 */
.L_x_74:
        /* <DEDUP_REMOVED lines=9> */
.L_x_77:
[----:B------:R-:W-:Y:S05]  /*3720*/  BSYNC B1 ;  /* 0x0000000000017941 */ /* 0x000fea0003800000 */
.L_x_76:
        /* <DEDUP_REMOVED lines=10> */
.L_x_79:
[----:B------:R-:W-:Y:S05]  /*37d0*/  BSYNC B1 ;  /* 0x0000000000017941 */ /* 0x000fea0003800000 */
.L_x_78:
        /* <DEDUP_REMOVED lines=10> */
.L_x_81:
[----:B------:R-:W-:Y:S05]  /*3880*/  BSYNC B1 ;  /* 0x0000000000017941 */ /* 0x000fea0003800000 */
.L_x_80:
        /* <DEDUP_REMOVED lines=9> */
.L_x_83:
[----:B------:R-:W-:Y:S05]  /*3920*/  BSYNC B1 ;  /* 0x0000000000017941 */ /* 0x000fea0003800000 */
.L_x_82:
        /* <DEDUP_REMOVED lines=9> */
.L_x_85:
[----:B------:R-:W-:Y:S05]  /*39c0*/  BSYNC B1 ;  /* 0x0000000000017941 */ /* 0x000fea0003800000 */
.L_x_84:
        /* <DEDUP_REMOVED lines=10> */
.L_x_87:
[----:B------:R-:W-:Y:S05]  /*3a70*/  BSYNC B1 ;  /* 0x0000000000017941 */ /* 0x000fea0003800000 */
.L_x_86:
        /* <DEDUP_REMOVED lines=10> */
.L_x_89:
[----:B------:R-:W-:Y:S05]  /*3b20*/  BSYNC B1 ;  /* 0x0000000000017941 */ /* 0x000fea0003800000 */
.L_x_88:
        /* <DEDUP_REMOVED lines=9> */
.L_x_91:
[----:B------:R-:W-:Y:S05]  /*3bc0*/  BSYNC B1 ;  /* 0x0000000000017941 */ /* 0x000fea0003800000 */
.L_x_90:
        /* <DEDUP_REMOVED lines=9> */
.L_x_93:
[----:B------:R-:W-:Y:S05]  /*3c60*/  BSYNC B1 ;  /* 0x0000000000017941 */ /* 0x000fea0003800000 */
.L_x_92:
        /* <DEDUP_REMOVED lines=10> */
.L_x_95:
[----:B------:R-:W-:Y:S05]  /*3d10*/  BSYNC B1 ;  /* 0x0000000000017941 */ /* 0x000fea0003800000 */
.L_x_94:
        /* <DEDUP_REMOVED lines=10> */
.L_x_97:
[----:B------:R-:W-:Y:S05]  /*3dc0*/  BSYNC B1 ;  /* 0x0000000000017941 */ /* 0x000fea0003800000 */
.L_x_96:
        /* <DEDUP_REMOVED lines=9> */
.L_x_99:
[----:B------:R-:W-:Y:S05]  /*3e60*/  BSYNC B1 ;  /* 0x0000000000017941 */ /* 0x000fea0003800000 */
.L_x_98:
        /* <DEDUP_REMOVED lines=9> */
.L_x_101:
[----:B------:R-:W-:Y:S05]  /*3f00*/  BSYNC B1 ;  /* 0x0000000000017941 */ /* 0x000fea0003800000 */
.L_x_100:
        /* <DEDUP_REMOVED lines=10> */
.L_x_103:
[----:B------:R-:W-:Y:S05]  /*3fb0*/  BSYNC B1 ;  /* 0x0000000000017941 */ /* 0x000fea0003800000 */
.L_x_102:
        /* <DEDUP_REMOVED lines=10> */
.L_x_105:
[----:B------:R-:W-:Y:S05]  /*4060*/  BSYNC B1 ;  /* 0x0000000000017941 */ /* 0x000fea0003800000 */
.L_x_104:
        /* <DEDUP_REMOVED lines=9> */
.L_x_107:
[----:B------:R-:W-:Y:S05]  /*4100*/  BSYNC B1 ;  /* 0x0000000000017941 */ /* 0x000fea0003800000 */
.L_x_106:
        /* <DEDUP_REMOVED lines=9> */
.L_x_109:
[----:B------:R-:W-:Y:S05]  /*41a0*/  BSYNC B1 ;  /* 0x0000000000017941 */ /* 0x000fea0003800000 */
.L_x_108:
        /* <DEDUP_REMOVED lines=10> */
.L_x_111:
[----:B------:R-:W-:Y:S05]  /*4250*/  BSYNC B1 ;  /* 0x0000000000017941 */ /* 0x000fea0003800000 */
.L_x_110:
        /* <DEDUP_REMOVED lines=10> */
.L_x_113:
[----:B------:R-:W-:Y:S05]  /*4300*/  BSYNC B1 ;  /* 0x0000000000017941 */ /* 0x000fea0003800000 */
.L_x_112:
        /* <DEDUP_REMOVED lines=9> */
.L_x_115:
[----:B------:R-:W-:Y:S05]  /*43a0*/  BSYNC B1 ;  /* 0x0000000000017941 */ /* 0x000fea0003800000 */
.L_x_114:
        /* <DEDUP_REMOVED lines=9> */
.L_x_117:
[----:B------:R-:W-:Y:S05]  /*4440*/  BSYNC B1 ;  /* 0x0000000000017941 */ /* 0x000fea0003800000 */
.L_x_116:
        /* <DEDUP_REMOVED lines=10> */
.L_x_119:
[----:B------:R-:W-:Y:S05]  /*44f0*/  BSYNC B1 ;  /* 0x0000000000017941 */ /* 0x000fea0003800000 */
.L_x_118:
        /* <DEDUP_REMOVED lines=10> */
.L_x_121:
[----:B------:R-:W-:Y:S05]  /*45a0*/  BSYNC B1 ;  /* 0x0000000000017941 */ /* 0x000fea0003800000 */
.L_x_120:
        /* <DEDUP_REMOVED lines=9> */
.L_x_123:
[----:B------:R-:W-:Y:S05]  /*4640*/  BSYNC B1 ;  /* 0x0000000000017941 */ /* 0x000fea0003800000 */
.L_x_122:
        /* <DEDUP_REMOVED lines=9> */
.L_x_125:
[----:B------:R-:W-:Y:S05]  /*46e0*/  BSYNC B1 ;  /* 0x0000000000017941 */ /* 0x000fea0003800000 */
.L_x_124:
        /* <DEDUP_REMOVED lines=10> */
.L_x_127:
[----:B------:R-:W-:Y:S05]  /*4790*/  BSYNC B1 ;  /* 0x0000000000017941 */ /* 0x000fea0003800000 */
.L_x_126:
        /* <DEDUP_REMOVED lines=10> */
.L_x_129:
[----:B------:R-:W-:Y:S05]  /*4840*/  BSYNC B1 ;  /* 0x0000000000017941 */ /* 0x000fea0003800000 */
.L_x_128:
        /* <DEDUP_REMOVED lines=9> */
.L_x_131:
[----:B------:R-:W-:Y:S05]  /*48e0*/  BSYNC B1 ;  /* 0x0000000000017941 */ /* 0x000fea0003800000 */
.L_x_130:
        /* <DEDUP_REMOVED lines=9> */
.L_x_133:
[----:B------:R-:W-:Y:S05]  /*4980*/  BSYNC B1 ;  /* 0x0000000000017941 */ /* 0x000fea0003800000 */
.L_x_132:
        /* <DEDUP_REMOVED lines=10> */
.L_x_135:
[----:B------:R-:W-:Y:S05]  /*4a30*/  BSYNC B1 ;  /* 0x0000000000017941 */ /* 0x000fea0003800000 */
.L_x_134:
        /* <DEDUP_REMOVED lines=10> */
.L_x_137:
[----:B------:R-:W-:Y:S05]  /*4ae0*/  BSYNC B1 ;  /* 0x0000000000017941 */ /* 0x000fea0003800000 */
.L_x_136:
        /* <DEDUP_REMOVED lines=9> */
.L_x_139:
[----:B------:R-:W-:Y:S05]  /*4b80*/  BSYNC B1 ;  /* 0x0000000000017941 */ /* 0x000fea0003800000 */
.L_x_138:
        /* <DEDUP_REMOVED lines=9> */
.L_x_141:
[----:B------:R-:W-:Y:S05]  /*4c20*/  BSYNC B1 ;  /* 0x0000000000017941 */ /* 0x000fea0003800000 */
.L_x_140:
        /* <DEDUP_REMOVED lines=10> */
.L_x_143:
[----:B------:R-:W-:Y:S05]  /*4cd0*/  BSYNC B1 ;  /* 0x0000000000017941 */ /* 0x000fea0003800000 */
.L_x_142:
        /* <DEDUP_REMOVED lines=10> */
.L_x_145:
[----:B------:R-:W-:Y:S05]  /*4d80*/  BSYNC B1 ;  /* 0x0000000000017941 */ /* 0x000fea0003800000 */
.L_x_144:
        /* <DEDUP_REMOVED lines=9> */
.L_x_147:
[----:B------:R-:W-:Y:S05]  /*4e20*/  BSYNC B1 ;  /* 0x0000000000017941 */ /* 0x000fea0003800000 */
.L_x_146:
        /* <DEDUP_REMOVED lines=9> */
.L_x_149:
[----:B------:R-:W-:Y:S05]  /*4ec0*/  BSYNC B1 ;  /* 0x0000000000017941 */ /* 0x000fea0003800000 */
.L_x_148:
        /* <DEDUP_REMOVED lines=10> */
.L_x_151:
[----:B------:R-:W-:Y:S05]  /*4f70*/  BSYNC B1 ;  /* 0x0000000000017941 */ /* 0x000fea0003800000 */
.L_x_150:
[----:B-----5:R-:W-:Y:S01]  /*4f80*/  HADD2.F32 R5, -RZ, R24.H0_H0 ;  /* 0x20000018ff057230 */ /* 0x020fe20000004100 */
[----:B------:R-:W-:Y:S01]  /*4f90*/  ISETP.GT.AND P0, PT, R4, 0x79, PT ;  /* 0x000000790400780c */ /* 0x000fe20003f04270 */
[----:B------:R-:W-:Y:S01]  /*4fa0*/  @P2 IMAD.MOV.U32 R4, RZ, RZ, R10 ;  /* 0x000000ffff042224 */ /* 0x000fe200078e000a */
[----:B------:R-:W-:Y:S02]  /*4fb0*/  BSSY B1, `(.L_x_152) ;  /* 0x000000a000017945 */ /* 0x000fe40003800000 */
[----:B------:R-:W-:Y:S01]  /*4fc0*/  FMUL R5, R5, R90 ;  /* 0x0000005a05057220 */ /* 0x000fe20000400000 */
[----:B------:R-:W-:-:S03]  /*4fd0*/  ISETP.GT.AND P3, PT, R3, RZ, P0 ;  /* 0x000000ff0300720c */ /* 0x000fc60000764270 */
[----:B------:R-:W-:-:S05]  /*4fe0*/  FFMA R5, R84, R23, R5 ;  /* 0x0000001754057223 */ /* 0x000fca0000000005 */
[----:B------:R-:W-:-:S04]  /*4ff0*/  F2FP.F16.F32.PACK_AB R5, RZ, R5 ;  /* 0x00000005ff05723e */ /* 0x000fc800000000ff */
[----:B0-----:R-:W-:Y:S01]  /*5000*/  PRMT R14, R5, 0x7610, R14 ;  /* 0x00007610050e7816 */ /* 0x001fe2000000000e */
[----:B------:R-:W-:-:S05]  /*5010*/  @P2 IMAD.MOV.U32 R5, RZ, RZ, R11 ;  /* 0x000000ffff052224 */ /* 0x000fca00078e000b */
[----:B------:R0:W-:Y:S01]  /*5020*/  @P2 STG.E.U16 desc[UR36][R4.64+0xf0], R14 ;  /* 0x0000f00e04002986 */ /* 0x0001e2000c101524 */
[----:B------:R-:W-:Y:S05]  /*5030*/  @!P3 BRA `(.L_x_153) ;  /* 0x000000000004b947 */ /* 0x000fea0003800000 */
[----:B------:R0:W5:Y:S02]  /*5040*/  LDG.E.LTC128B.U16 R24, desc[UR36][R6.64+0xf2] ;  /* 0x0000f22406187981 */ /* 0x000164000c1e1520 */
.L_x_153:
[----:B------:R-:W-:Y:S05]  /*5050*/  BSYNC B1 ;  /* 0x0000000000017941 */ /* 0x000fea0003800000 */
.L_x_152:
        /* <DEDUP_REMOVED lines=9> */
.L_x_155:
[----:B------:R-:W-:Y:S05]  /*50f0*/  BSYNC B1 ;  /* 0x0000000000017941 */ /* 0x000fea0003800000 */
.L_x_154:
[----:B-----5:R-:W-:Y:S01]  /*5100*/  HADD2.F32 R5, -RZ, R24.H0_H0 ;  /* 0x20000018ff057230 */ /* 0x020fe20000004100 */
[----:B------:R-:W-:Y:S01]  /*5110*/  ISETP.GT.AND P0, PT, R3, 0x8, P0 ;  /* 0x000000080300780c */ /* 0x000fe20000704270 */
[----:B0-----:R-:W-:Y:S01]  /*5120*/  @P1 IMAD.MOV.U32 R4, RZ, RZ, R12 ;  /* 0x000000ffff041224 */ /* 0x001fe200078e000c */
[----:B------:R-:W-:Y:S02]  /*5130*/  BSSY B1, `(.L_x_156) ;  /* 0x0000009000017945 */ /* 0x000fe40003800000 */
[----:B------:R-:W-:-:S04]  /*5140*/  FMUL R5, R5, R90 ;  /* 0x0000005a05057220 */ /* 0x000fc80000400000 */
[----:B------:R-:W-:-:S05]  /*5150*/  FFMA R5, R86, R23, R5 ;  /* 0x0000001756057223 */ /* 0x000fca0000000005 */
[----:B------:R-:W-:-:S04]  /*5160*/  F2FP.F16.F32.PACK_AB R5, RZ, R5 ;  /* 0x00000005ff05723e */ /* 0x000fc800000000ff */
[----:B-1-3--:R-:W-:Y:S01]  /*5170*/  PRMT R6, R5, 0x7610, R6 ;  /* 0x0000761005067816 */ /* 0x00afe20000000006 */
[----:B------:R-:W-:-:S05]  /*5180*/  @P1 IMAD.MOV.U32 R5, RZ, RZ, R13 ;  /* 0x000000ffff051224 */ /* 0x000fca00078e000d */
[----:B------:R0:W-:Y:S01]  /*5190*/  @P1 STG.E.U16 desc[UR36][R4.64+0xf0], R6 ;  /* 0x0000f00604001986 */ /* 0x0001e2000c101524 */
[----:B------:R-:W-:Y:S05]  /*51a0*/  @!P0 BRA `(.L_x_157) ;  /* 0x0000000000048947 */ /* 0x000fea0003800000 */
[----:B------:R1:W5:Y:S02]  /*51b0*/  LDG.E.LTC128B.U16 R24, desc[UR36][R8.64+0xf2] ;  /* 0x0000f22408187981 */ /* 0x000364000c1e1520 */
.L_x_157:
[----:B------:R-:W-:Y:S05]  /*51c0*/  BSYNC B1 ;  /* 0x0000000000017941 */ /* 0x000fea0003800000 */
.L_x_156:
[----:B------:R-:W-:Y:S05]  /*51d0*/  @!P0 BRA `(.L_x_158) ;  /* 0x0000001000e88947 */ /* 0x000fea0003800000 */
[----:B-----5:R-:W-:-:S05]  /*51e0*/  HADD2.F32 R3, -RZ, R24.H0_H0 ;  /* 0x20000018ff037230 */ /* 0x020fca0000004100 */
[----:B0-----:R-:W-:-:S04]  /*51f0*/  FMUL R4, R3, R90 ;  /* 0x0000005a03047220 */ /* 0x001fc80000400000 */
[----:B------:R-:W-:-:S05]  /*5200*/  FFMA R4, R87, R23, R4 ;  /* 0x0000001757047223 */ /* 0x000fca0000000004 */
[----:B------:R-:W-:-:S05]  /*5210*/  F2FP.F16.F32.PACK_AB R4, RZ, R4 ;  /* 0x00000004ff04723e */ /* 0x000fca00000000ff */
[----:B------:R3:W-:Y:S01]  /*5220*/  STG.E.U16 desc[UR36][R12.64+0xf2], R4 ;  /* 0x0000f2040c007986 */ /* 0x0007e2000c101524 */
[----:B------:R-:W-:Y:S05]  /*5230*/  BRA `(.L_x_158) ;  /* 0x0000001000d07947 */ /* 0x000fea0003800000 */
.L_x_33:
[----:B------:R-:W-:Y:S01]  /*5240*/  ISETP.GT.AND P3, PT, R4, 0x1, PT ;  /* 0x000000010400780c */ /* 0x000fe20003f64270 */
[----:B------:R-:W-:Y:S01]  /*5250*/  ULDC.64 UR4, c[0x0][0x5c0] ;  /* 0x0001700000047ab9 */ /* 0x000fe20000000a00 */
[-C--:B------:R-:W-:Y:S01]  /*5260*/  FMUL R24, R24, R23.reuse ;  /* 0x0000001718187220 */ /* 0x080fe20000400000 */
[----:B------:R-:W-:Y:S01]  /*5270*/  LEA R6, P4, R106, UR4, 0x1 ;  /* 0x000000046a067c11 */ /* 0x000fe2000f8808ff */
[-C--:B------:R-:W-:Y:S01]  /*5280*/  FMUL R25, R25, R23.reuse ;  /* 0x0000001719197220 */ /* 0x080fe20000400000 */
[----:B------:R-:W-:Y:S01]  /*5290*/  ISETP.GT.AND P0, PT, R3, RZ, P3 ;  /* 0x000000ff0300720c */ /* 0x000fe20001f04270 */
[-C--:B------:R-:W-:Y:S01]  /*52a0*/  FMUL R26, R26, R23.reuse ;  /* 0x000000171a1a7220 */ /* 0x080fe20000400000 */
[----:B------:R-:W-:Y:S01]  /*52b0*/  F2FP.F16.F32.PACK_AB R24, RZ, R24 ;  /* 0x00000018ff18723e */ /* 0x000fe200000000ff */
[-C--:B------:R-:W-:Y:S01]  /*52c0*/  FMUL R27, R27, R23.reuse ;  /* 0x000000171b1b7220 */ /* 0x080fe20000400000 */
[----:B------:R-:W-:Y:S01]  /*52d0*/  LEA.HI.X R7, R106, UR5, R103, 0x1, P4 ;  /* 0x000000056a077c11 */ /* 0x000fe2000a0f0c67 */
[----:B------:R-:W-:Y:S01]  /*52e0*/  FMUL R28, R28, R23 ;  /* 0x000000171c1c7220 */ /* 0x000fe20000400000 */
[----:B------:R-:W-:Y:S01]  /*52f0*/  F2FP.F16.F32.PACK_AB R25, RZ, R25 ;  /* 0x00000019ff19723e */ /* 0x000fe200000000ff */
[-C--:B------:R-:W-:Y:S01]  /*5300*/  FMUL R29, R29, R23.reuse ;  /* 0x000000171d1d7220 */ /* 0x080fe20000400000 */
[----:B------:R-:W-:Y:S01]  /*5310*/  ISETP.GT.AND P2, PT, R3, 0x8, P2 ;  /* 0x000000080300780c */ /* 0x000fe20001744270 */
[----:B------:R-:W-:Y:S01]  /*5320*/  @P1 STG.E.U16 desc[UR36][R6.64], R24 ;  /* 0x0000001806001986 */ /* 0x000fe2000c101524 */
[----:B------:R-:W-:Y:S01]  /*5330*/  ISETP.GT.AND P1, PT, R4, 0x8, PT ;  /* 0x000000080400780c */ /* 0x000fe20003f24270 */
[-C--:B------:R-:W-:Y:S01]  /*5340*/  FMUL R30, R30, R23.reuse ;  /* 0x000000171e1e7220 */ /* 0x080fe20000400000 */
[C---:B------:R-:W-:Y:S01]  /*5350*/  SHF.L.U64.HI R5, R91.reuse, 0x1, R92 ;  /* 0x000000015b057819 */ /* 0x040fe2000001025c */
[----:B------:R-:W-:Y:S01]  /*5360*/  @P0 STG.E.U16 desc[UR36][R6.64+0x2], R25 ;  /* 0x0000021906000986 */ /* 0x000fe2000c101524 */
[----:B------:R-:W-:Y:S01]  /*5370*/  LEA R8, P5, R91, R6, 0x1 ;  /* 0x000000065b087211 */ /* 0x000fe200078a08ff */
[-C--:B------:R-:W-:Y:S01]  /*5380*/  FMUL R31, R31, R23.reuse ;  /* 0x000000171f1f7220 */ /* 0x080fe20000400000 */
[----:B------:R-:W-:Y:S01]  /*5390*/  ISETP.GT.AND P3, PT, R3, 0x8, P3 ;  /* 0x000000080300780c */ /* 0x000fe20001f64270 */
[-C--:B------:R-:W-:Y:S01]  /*53a0*/  FMUL R32, R32, R23.reuse ;  /* 0x0000001720207220 */ /* 0x080fe20000400000 */
[----:B------:R-:W-:Y:S01]  /*53b0*/  ISETP.GT.AND P0, PT, R4, 0x9, PT ;  /* 0x000000090400780c */ /* 0x000fe20003f04270 */
[----:B------:R-:W-:Y:S01]  /*53c0*/  IMAD.X R9, R5, 0x1, R7, P5 ;  /* 0x0000000105097824 */ /* 0x000fe200028e0607 */
[----:B------:R-:W-:Y:S01]  /*53d0*/  ISETP.GT.AND P4, PT, R3, RZ, P1 ;  /* 0x000000ff0300720c */ /* 0x000fe20000f84270 */
[-C--:B------:R-:W-:Y:S01]  /*53e0*/  FMUL R33, R33, R23.reuse ;  /* 0x0000001721217220 */ /* 0x080fe20000400000 */
[----:B------:R-:W-:Y:S01]  /*53f0*/  F2FP.F16.F32.PACK_AB R26, RZ, R26 ;  /* 0x0000001aff1a723e */ /* 0x000fe200000000ff */
[-C--:B------:R-:W-:Y:S01]  /*5400*/  FMUL R34, R34, R23.reuse ;  /* 0x0000001722227220 */ /* 0x080fe20000400000 */
[----:B------:R-:W-:Y:S01]  /*5410*/  ISETP.GT.AND P5, PT, R3, RZ, P0 ;  /* 0x000000ff0300720c */ /* 0x000fe200007a4270 */
[----:B------:R-:W-:Y:S01]  /*5420*/  FMUL R35, R35, R23 ;  /* 0x0000001723237220 */ /* 0x000fe20000400000 */
[----:B------:R-:W-:Y:S01]  /*5430*/  F2FP.F16.F32.PACK_AB R27, RZ, R27 ;  /* 0x0000001bff1b723e */ /* 0x000fe200000000ff */
[----:B------:R-:W-:Y:S01]  /*5440*/  @P2 STG.E.U16 desc[UR36][R8.64], R26 ;  /* 0x0000001a08002986 */ /* 0x000fe2000c101524 */
[----:B------:R-:W-:Y:S01]  /*5450*/  F2FP.F16.F32.PACK_AB R28, RZ, R28 ;  /* 0x0000001cff1c723e */ /* 0x000fe200000000ff */
[-C--:B------:R-:W-:Y:S01]  /*5460*/  FMUL R36, R36, R23.reuse ;  /* 0x0000001724247220 */ /* 0x080fe20000400000 */
[----:B------:R-:W-:Y:S01]  /*5470*/  ISETP.GT.AND P2, PT, R3, 0x8, P1 ;  /* 0x000000080300780c */ /* 0x000fe20000f44270 */
[----:B------:R-:W-:Y:S01]  /*5480*/  @P3 STG.E.U16 desc[UR36][R8.64+0x2], R27 ;  /* 0x0000021b08003986 */ /* 0x000fe2000c101524 */
[----:B------:R-:W-:Y:S01]  /*5490*/  ISETP.GT.AND P1, PT, R4, 0x10, PT ;  /* 0x000000100400780c */ /* 0x000fe20003f24270 */
[----:B------:R-:W-:Y:S01]  /*54a0*/  FMUL R37, R37, R23 ;  /* 0x0000001725257220 */ /* 0x000fe20000400000 */
[----:B------:R-:W-:Y:S01]  /*54b0*/  F2FP.F16.F32.PACK_AB R29, RZ, R29 ;  /* 0x0000001dff1d723e */ /* 0x000fe200000000ff */
[----:B------:R-:W-:Y:S01]  /*54c0*/  @P4 STG.E.U16 desc[UR36][R6.64+0x10], R28 ;  /* 0x0000101c06004986 */ /* 0x000fe2000c101524 */
[C---:B------:R-:W-:Y:S01]  /*54d0*/  ISETP.GT.AND P3, PT, R3.reuse, 0x8, P0 ;  /* 0x000000080300780c */ /* 0x040fe20000764270 */
[-C--:B------:R-:W-:Y:S01]  /*54e0*/  FMUL R38, R38, R23.reuse ;  /* 0x0000001726267220 */ /* 0x080fe20000400000 */
[----:B------:R-:W-:Y:S01]  /*54f0*/  ISETP.GT.AND P0, PT, R4, 0x11, PT ;  /* 0x000000110400780c */ /* 0x000fe20003f04270 */
[----:B------:R-:W-:Y:S01]  /*5500*/  @P5 STG.E.U16 desc[UR36][R6.64+0x12], R29 ;  /* 0x0000121d06005986 */ /* 0x000fe2000c101524 */
        /* <DEDUP_REMOVED lines=161> */
[----:B------:R-:W-:Y:S01]  /*5f20*/  FMUL R87, R87, R23 ;  /* 0x0000001757577220 */ /* 0x000fe20000400000 */
[----:B------:R-:W-:-:S02]  /*5f30*/  F2FP.F16.F32.PACK_AB R62, RZ, R62 ;  /* 0x0000003eff3e723e */ /* 0x000fc400000000ff */
[C---:B------:R-:W-:Y:S02]  /*5f40*/  ISETP.GT.AND P5, PT, R3.reuse, RZ, P0 ;  /* 0x000000ff0300720c */ /* 0x040fe400007a4270 */
[----:B------:R-:W-:Y:S01]  /*5f50*/  F2FP.F16.F32.PACK_AB R63, RZ, R63 ;  /* 0x0000003fff3f723e */ /* 0x000fe200000000ff */
[----:B------:R-:W-:Y:S01]  /*5f60*/  @P2 STG.E.U16 desc[UR36][R8.64+0x90], R62 ;  /* 0x0000903e08002986 */ /* 0x000fe2000c101524 */
[----:B------:R-:W-:Y:S02]  /*5f70*/  F2FP.F16.F32.PACK_AB R64, RZ, R64 ;  /* 0x00000040ff40723e */ /* 0x000fe400000000ff */
[C---:B------:R-:W-:Y:S01]  /*5f80*/  ISETP.GT.AND P2, PT, R3.reuse, 0x8, P1 ;  /* 0x000000080300780c */ /* 0x040fe20000f44270 */
[----:B------:R-:W-:Y:S01]  /*5f90*/  @P3 STG.E.U16 desc[UR36][R8.64+0x92], R63 ;  /* 0x0000923f08003986 */ /* 0x000fe2000c101524 */
[----:B------:R-:W-:Y:S02]  /*5fa0*/  ISETP.GT.AND P1, PT, R4, 0x58, PT ;  /* 0x000000580400780c */ /* 0x000fe40003f24270 */
[----:B------:R-:W-:Y:S01]  /*5fb0*/  F2FP.F16.F32.PACK_AB R65, RZ, R65 ;  /* 0x00000041ff41723e */ /* 0x000fe200000000ff */
[----:B------:R-:W-:Y:S01]  /*5fc0*/  @P4 STG.E.U16 desc[UR36][R6.64+0xa0], R64 ;  /* 0x0000a04006004986 */ /* 0x000fe2000c101524 */
[----:B------:R-:W-:-:S02]  /*5fd0*/  ISETP.GT.AND P3, PT, R3, 0x8, P0 ;  /* 0x000000080300780c */ /* 0x000fc40000764270 */
[----:B------:R-:W-:Y:S01]  /*5fe0*/  ISETP.GT.AND P0, PT, R4, 0x59, PT ;  /* 0x000000590400780c */ /* 0x000fe20003f04270 */
[----:B------:R-:W-:Y:S01]  /*5ff0*/  @P5 STG.E.U16 desc[UR36][R6.64+0xa2], R65 ;  /* 0x0000a24106005986 */ /* 0x000fe2000c101524 */
[C---:B------:R-:W-:Y:S02]  /*6000*/  ISETP.GT.AND P4, PT, R3.reuse, RZ, P1 ;  /* 0x000000ff0300720c */ /* 0x040fe40000f84270 */
[----:B------:R-:W-:Y:S02]  /*6010*/  F2FP.F16.F32.PACK_AB R66, RZ, R66 ;  /* 0x00000042ff42723e */ /* 0x000fe400000000ff */
[----:B------:R-:W-:Y:S02]  /*6020*/  ISETP.GT.AND P5, PT, R3, RZ, P0 ;  /* 0x000000ff0300720c */ /* 0x000fe400007a4270 */
[----:B------:R-:W-:Y:S01]  /*6030*/  F2FP.F16.F32.PACK_AB R67, RZ, R67 ;  /* 0x00000043ff43723e */ /* 0x000fe200000000ff */
[----:B------:R-:W-:Y:S01]  /*6040*/  @P2 STG.E.U16 desc[UR36][R8.64+0xa0], R66 ;  /* 0x0000a04208002986 */ /* 0x000fe2000c101524 */
[----:B------:R-:W-:-:S02]  /*6050*/  F2FP.F16.F32.PACK_AB R68, RZ, R68 ;  /* 0x00000044ff44723e */ /* 0x000fc400000000ff */
[C---:B------:R-:W-:Y:S01]  /*6060*/  ISETP.GT.AND P2, PT, R3.reuse, 0x8, P1 ;  /* 0x000000080300780c */ /* 0x040fe20000f44270 */
[----:B------:R-:W-:Y:S01]  /*6070*/  @P3 STG.E.U16 desc[UR36][R8.64+0xa2], R67 ;  /* 0x0000a24308003986 */ /* 0x000fe2000c101524 */
[C---:B------:R-:W-:Y:S02]  /*6080*/  ISETP.GT.AND P1, PT, R4.reuse, 0x60, PT ;  /* 0x000000600400780c */ /* 0x040fe40003f24270 */
[----:B------:R-:W-:Y:S01]  /*6090*/  F2FP.F16.F32.PACK_AB R69, RZ, R69 ;  /* 0x00000045ff45723e */ /* 0x000fe200000000ff */
[----:B------:R-:W-:Y:S01]  /*60a0*/  @P4 STG.E.U16 desc[UR36][R6.64+0xb0], R68 ;  /* 0x0000b04406004986 */ /* 0x000fe2000c101524 */
[C---:B------:R-:W-:Y:S02]  /*60b0*/  ISETP.GT.AND P3, PT, R3.reuse, 0x8, P0 ;  /* 0x000000080300780c */ /* 0x040fe40000764270 */
[----:B------:R-:W-:Y:S01]  /*60c0*/  ISETP.GT.AND P0, PT, R4, 0x61, PT ;  /* 0x000000610400780c */ /* 0x000fe20003f04270 */
[----:B------:R-:W-:Y:S01]  /*60d0*/  @P5 STG.E.U16 desc[UR36][R6.64+0xb2], R69 ;  /* 0x0000b24506005986 */ /* 0x000fe2000c101524 */
[----:B------:R-:W-:-:S02]  /*60e0*/  ISETP.GT.AND P4, PT, R3, RZ, P1 ;  /* 0x000000ff0300720c */ /* 0x000fc40000f84270 */
[C---:B------:R-:W-:Y:S02]  /*60f0*/  ISETP.GT.AND P5, PT, R3.reuse, RZ, P0 ;  /* 0x000000ff0300720c */ /* 0x040fe400007a4270 */
[----:B------:R-:W-:Y:S02]  /*6100*/  F2FP.F16.F32.PACK_AB R70, RZ, R70 ;  /* 0x00000046ff46723e */ /* 0x000fe400000000ff */
[----:B------:R-:W-:Y:S02]  /*6110*/  F2FP.F16.F32.PACK_AB R71, RZ, R71 ;  /* 0x00000047ff47723e */ /* 0x000fe400000000ff */
[----:B------:R-:W-:Y:S01]  /*6120*/  F2FP.F16.F32.PACK_AB R72, RZ, R72 ;  /* 0x00000048ff48723e */ /* 0x000fe200000000ff */
[----:B------:R-:W-:Y:S01]  /*6130*/  @P2 STG.E.U16 desc[UR36][R8.64+0xb0], R70 ;  /* 0x0000b04608002986 */ /* 0x000fe2000c101524 */
[----:B------:R-:W-:Y:S02]  /*6140*/  F2FP.F16.F32.PACK_AB R73, RZ, R73 ;  /* 0x00000049ff49723e */ /* 0x000fe400000000ff */
[C---:B------:R-:W-:Y:S01]  /*6150*/  ISETP.GT.AND P1, PT, R3.reuse, 0x8, P1 ;  /* 0x000000080300780c */ /* 0x040fe20000f24270 */
[----:B------:R-:W-:Y:S01]  /*6160*/  @P3 STG.E.U16 desc[UR36][R8.64+0xb2], R71 ;  /* 0x0000b24708003986 */ /* 0x000fe2000c101524 */
[----:B------:R-:W-:-:S02]  /*6170*/  ISETP.GT.AND P2, PT, R3, 0x8, P0 ;  /* 0x000000080300780c */ /* 0x000fc40000744270 */
[C---:B------:R-:W-:Y:S01]  /*6180*/  ISETP.GT.AND P0, PT, R4.reuse, 0x69, PT ;  /* 0x000000690400780c */ /* 0x040fe20003f04270 */
[----:B------:R-:W-:Y:S01]  /*6190*/  @P4 STG.E.U16 desc[UR36][R6.64+0xc0], R72 ;  /* 0x0000c04806004986 */ /* 0x000fe2000c101524 */
[----:B------:R-:W-:Y:S02]  /*61a0*/  ISETP.GT.AND P4, PT, R4, 0x68, PT ;  /* 0x000000680400780c */ /* 0x000fe40003f84270 */
[----:B------:R-:W-:Y:S01]  /*61b0*/  F2FP.F16.F32.PACK_AB R74, RZ, R74 ;  /* 0x0000004aff4a723e */ /* 0x000fe200000000ff */
[----:B------:R-:W-:Y:S01]  /*61c0*/  @P5 STG.E.U16 desc[UR36][R6.64+0xc2], R73 ;  /* 0x0000c24906005986 */ /* 0x000fe2000c101524 */
[C---:B------:R-:W-:Y:S02]  /*61d0*/  ISETP.GT.AND P5, PT, R3.reuse, RZ, P4 ;  /* 0x000000ff0300720c */ /* 0x040fe400027a4270 */
[----:B------:R-:W-:Y:S01]  /*61e0*/  ISETP.GT.AND P3, PT, R3, RZ, P0 ;  /* 0x000000ff0300720c */ /* 0x000fe20000764270 */
[----:B------:R-:W-:Y:S01]  /*61f0*/  @P1 STG.E.U16 desc[UR36][R8.64+0xc0], R74 ;  /* 0x0000c04a08001986 */ /* 0x000fe2000c101524 */
[----:B------:R-:W-:-:S02]  /*6200*/  F2FP.F16.F32.PACK_AB R75, RZ, R75 ;  /* 0x0000004bff4b723e */ /* 0x000fc400000000ff */
[----:B------:R-:W-:Y:S02]  /*6210*/  F2FP.F16.F32.PACK_AB R76, RZ, R76 ;  /* 0x0000004cff4c723e */ /* 0x000fe400000000ff */
[C---:B------:R-:W-:Y:S01]  /*6220*/  ISETP.GT.AND P4, PT, R3.reuse, 0x8, P4 ;  /* 0x000000080300780c */ /* 0x040fe20002784270 */
[----:B------:R-:W-:Y:S01]  /*6230*/  @P2 STG.E.U16 desc[UR36][R8.64+0xc2], R75 ;  /* 0x0000c24b08002986 */ /* 0x000fe2000c101524 */
[----:B------:R-:W-:Y:S02]  /*6240*/  F2FP.F16.F32.PACK_AB R77, RZ, R77 ;  /* 0x0000004dff4d723e */ /* 0x000fe400000000ff */
[C---:B------:R-:W-:Y:S01]  /*6250*/  ISETP.GT.AND P2, PT, R4.reuse, 0x71, PT ;  /* 0x000000710400780c */ /* 0x040fe20003f44270 */
[----:B------:R-:W-:Y:S01]  /*6260*/  @P5 STG.E.U16 desc[UR36][R6.64+0xd0], R76 ;  /* 0x0000d04c06005986 */ /* 0x000fe2000c101524 */
[----:B------:R-:W-:Y:S02]  /*6270*/  ISETP.GT.AND P5, PT, R3, 0x8, P0 ;  /* 0x000000080300780c */ /* 0x000fe400007a4270 */
[C---:B------:R-:W-:Y:S01]  /*6280*/  ISETP.GT.AND P1, PT, R4.reuse, 0x78, PT ;  /* 0x000000780400780c */ /* 0x040fe20003f24270 */
[----:B------:R-:W-:Y:S01]  /*6290*/  @P3 STG.E.U16 desc[UR36][R6.64+0xd2], R77 ;  /* 0x0000d24d06003986 */ /* 0x000fe2000c101524 */
[----:B------:R-:W-:-:S02]  /*62a0*/  ISETP.GT.AND P3, PT, R4, 0x70, PT ;  /* 0x000000700400780c */ /* 0x000fc40003f64270 */
[----:B------:R-:W-:Y:S01]  /*62b0*/  ISETP.GT.AND P0, PT, R4, 0x79, PT ;  /* 0x000000790400780c */ /* 0x000fe20003f04270 */
[----:B------:R-:W-:Y:S01]  /*62c0*/  @P4 IMAD.MOV.U32 R4, RZ, RZ, R8 ;  /* 0x000000ffff044224 */ /* 0x000fe200078e0008 */
[----:B------:R-:W-:Y:S01]  /*62d0*/  F2FP.F16.F32.PACK_AB R78, RZ, R78 ;  /* 0x0000004eff4e723e */ /* 0x000fe200000000ff */
[----:B------:R-:W-:Y:S01]  /*62e0*/  @P4 IMAD.MOV.U32 R5, RZ, RZ, R9 ;  /* 0x000000ffff054224 */ /* 0x000fe200078e0009 */
[----:B------:R-:W-:Y:S02]  /*62f0*/  F2FP.F16.F32.PACK_AB R79, RZ, R79 ;  /* 0x0000004fff4f723e */ /* 0x000fe400000000ff */
[----:B------:R-:W-:Y:S02]  /*6300*/  F2FP.F16.F32.PACK_AB R80, RZ, R80 ;  /* 0x00000050ff50723e */ /* 0x000fe400000000ff */
[----:B------:R0:W-:Y:S01]  /*6310*/  @P4 STG.E.U16 desc[UR36][R4.64+0xd0], R78 ;  /* 0x0000d04e04004986 */ /* 0x0001e2000c101524 */
[----:B------:R-:W-:Y:S02]  /*6320*/  ISETP.GT.AND P4, PT, R3, RZ, P2 ;  /* 0x000000ff0300720c */ /* 0x000fe40001784270 */
[----:B------:R-:W-:-:S02]  /*6330*/  F2FP.F16.F32.PACK_AB R81, RZ, R81 ;  /* 0x00000051ff51723e */ /* 0x000fc400000000ff */
[----:B------:R-:W-:Y:S02]  /*6340*/  ISETP.GT.AND P2, PT, R3, 0x8, P2 ;  /* 0x000000080300780c */ /* 0x000fe40001744270 */
[----:B------:R-:W-:Y:S02]  /*6350*/  F2FP.F16.F32.PACK_AB R82, RZ, R82 ;  /* 0x00000052ff52723e */ /* 0x000fe400000000ff */
[----:B------:R-:W-:Y:S02]  /*6360*/  F2FP.F16.F32.PACK_AB R83, RZ, R83 ;  /* 0x00000053ff53723e */ /* 0x000fe400000000ff */
[----:B------:R-:W-:Y:S01]  /*6370*/  F2FP.F16.F32.PACK_AB R84, RZ, R84 ;  /* 0x00000054ff54723e */ /* 0x000fe200000000ff */
[----:B0-----:R-:W-:Y:S01]  /*6380*/  @P5 IMAD.MOV.U32 R4, RZ, RZ, R8 ;  /* 0x000000ffff045224 */ /* 0x001fe200078e0008 */
[----:B------:R-:W-:Y:S01]  /*6390*/  F2FP.F16.F32.PACK_AB R85, RZ, R85 ;  /* 0x00000055ff55723e */ /* 0x000fe200000000ff */
[----:B------:R-:W-:Y:S01]  /*63a0*/  @P5 IMAD.MOV.U32 R5, RZ, RZ, R9 ;  /* 0x000000ffff055224 */ /* 0x000fe200078e0009 */
[----:B------:R-:W-:-:S02]  /*63b0*/  F2FP.F16.F32.PACK_AB R86, RZ, R86 ;  /* 0x00000056ff56723e */ /* 0x000fc400000000ff */
[----:B------:R-:W-:Y:S02]  /*63c0*/  F2FP.F16.F32.PACK_AB R87, RZ, R87 ;  /* 0x00000057ff57723e */ /* 0x000fe400000000ff */
[----:B------:R0:W-:Y:S01]  /*63d0*/  @P5 STG.E.U16 desc[UR36][R4.64+0xd2], R79 ;  /* 0x0000d24f04005986 */ /* 0x0001e2000c101524 */
[C---:B------:R-:W-:Y:S02]  /*63e0*/  ISETP.GT.AND P5, PT, R3.reuse, RZ, P3 ;  /* 0x000000ff0300720c */ /* 0x040fe40001fa4270 */
[----:B------:R-:W-:-:S11]  /*63f0*/  ISETP.GT.AND P3, PT, R3, 0x8, P3 ;  /* 0x000000080300780c */ /* 0x000fd60001f64270 */
[----:B0-----:R-:W-:Y:S02]  /*6400*/  @P5 IMAD.MOV.U32 R4, RZ, RZ, R6 ;  /* 0x000000ffff045224 */ /* 0x001fe400078e0006 */
[----:B------:R-:W-:-:S05]  /*6410*/  @P5 IMAD.MOV.U32 R5, RZ, RZ, R7 ;  /* 0x000000ffff055224 */ /* 0x000fca00078e0007 */
[----:B------:R0:W-:Y:S01]  /*6420*/  @P5 STG.E.U16 desc[UR36][R4.64+0xe0], R80 ;  /* 0x0000e05004005986 */ /* 0x0001e2000c101524 */
[C---:B------:R-:W-:Y:S02]  /*6430*/  ISETP.GT.AND P5, PT, R3.reuse, RZ, P0 ;  /* 0x000000ff0300720c */ /* 0x040fe400007a4270 */
[----:B------:R-:W-:Y:S01]  /*6440*/  ISETP.GT.AND P0, PT, R3, 0x8, P0 ;  /* 0x000000080300780c */ /* 0x000fe20000704270 */
[----:B0-----:R-:W-:Y:S02]  /*6450*/  @P4 IMAD.MOV.U32 R4, RZ, RZ, R6 ;  /* 0x000000ffff044224 */ /* 0x001fe400078e0006 */
[----:B------:R-:W-:-:S05]  /*6460*/  @P4 IMAD.MOV.U32 R5, RZ, RZ, R7 ;  /* 0x000000ffff054224 */ /* 0x000fca00078e0007 */
[----:B------:R0:W-:Y:S01]  /*6470*/  @P4 STG.E.U16 desc[UR36][R4.64+0xe2], R81 ;  /* 0x0000e25104004986 */ /* 0x0001e2000c101524 */
[C---:B------:R-:W-:Y:S02]  /*6480*/  ISETP.GT.AND P4, PT, R3.reuse, RZ, P1 ;  /* 0x000000ff0300720c */ /* 0x040fe40000f84270 */
[----:B------:R-:W-:Y:S01]  /*6490*/  ISETP.GT.AND P1, PT, R3, 0x8, P1 ;  /* 0x000000080300780c */ /* 0x000fe20000f24270 */
[----:B0-----:R-:W-:Y:S02]  /*64a0*/  @P3 IMAD.MOV.U32 R4, RZ, RZ, R8 ;  /* 0x000000ffff043224 */ /* 0x001fe400078e0008 */
[----:B------:R-:W-:-:S05]  /*64b0*/  @P3 IMAD.MOV.U32 R5, RZ, RZ, R9 ;  /* 0x000000ffff053224 */ /* 0x000fca00078e0009 */
[----:B------:R0:W-:Y:S02]  /*64c0*/  @P3 STG.E.U16 desc[UR36][R4.64+0xe0], R82 ;  /* 0x0000e05204003986 */ /* 0x0001e4000c101524 */
[----:B0-----:R-:W-:Y:S02]  /*64d0*/  @P2 IMAD.MOV.U32 R4, RZ, RZ, R8 ;  /* 0x000000ffff042224 */ /* 0x001fe400078e0008 */
[----:B------:R-:W-:-:S05]  /*64e0*/  @P2 IMAD.MOV.U32 R5, RZ, RZ, R9 ;  /* 0x000000ffff052224 */ /* 0x000fca00078e0009 */
[----:B------:R0:W-:Y:S02]  /*64f0*/  @P2 STG.E.U16 desc[UR36][R4.64+0xe2], R83 ;  /* 0x0000e25304002986 */ /* 0x0001e4000c101524 */
[----:B0-----:R-:W-:Y:S02]  /*6500*/  @P4 IMAD.MOV.U32 R4, RZ, RZ, R6 ;  /* 0x000000ffff044224 */ /* 0x001fe400078e0006 */
[----:B------:R-:W-:-:S05]  /*6510*/  @P4 IMAD.MOV.U32 R5, RZ, RZ, R7 ;  /* 0x000000ffff054224 */ /* 0x000fca00078e0007 */
[----:B------:R0:W-:Y:S04]  /*6520*/  @P4 STG.E.U16 desc[UR36][R4.64+0xf0], R84 ;  /* 0x0000f05404004986 */ /* 0x0001e8000c101524 */
[----:B------:R1:W-:Y:S01]  /*6530*/  @P5 STG.E.U16 desc[UR36][R6.64+0xf2], R85 ;  /* 0x0000f25506005986 */ /* 0x0003e2000c101524 */
[----:B0-----:R-:W-:Y:S02]  /*6540*/  @P1 IMAD.MOV.U32 R4, RZ, RZ, R8 ;  /* 0x000000ffff041224 */ /* 0x001fe400078e0008 */
[----:B------:R-:W-:-:S05]  /*6550*/  @P1 IMAD.MOV.U32 R5, RZ, RZ, R9 ;  /* 0x000000ffff051224 */ /* 0x000fca00078e0009 */
[----:B------:R1:W-:Y:S04]  /*6560*/  @P1 STG.E.U16 desc[UR36][R4.64+0xf0], R86 ;  /* 0x0000f05604001986 */ /* 0x0003e8000c101524 */
[----:B------:R1:W-:Y:S02]  /*6570*/  @P0 STG.E.U16 desc[UR36][R8.64+0xf2], R87 ;  /* 0x0000f25708000986 */ /* 0x0003e4000c101524 */
.L_x_158:
[----:B------:R-:W-:Y:S05]  /*6580*/  BSYNC B0 ;  /* 0x0000000000007941 */ /* 0x000fea0003800000 */
.L_x_32:
[----:B------:R-:W-:Y:S01]  /*6590*/  IADD3 R16, P0, R16, UR38, RZ ;  /* 0x0000002610107c10 */ /* 0x000fe2000ff1e0ff */
[----:B------:R-:W-:Y:S01]  /*65a0*/  ULDC.64 UR4, c[0x0][0x650] ;  /* 0x0001940000047ab9 */ /* 0x000fe20000000a00 */
[----:B------:R-:W-:Y:S01]  /*65b0*/  PRMT R3, RZ, 0x7610, R3 ;  /* 0x00007610ff037816 */ /* 0x000fe20000000003 */
[----:B------:R-:W-:Y:S01]  /*65c0*/  IMAD.MOV.U32 R100, RZ, RZ, -0x1 ;  /* 0xffffffffff647424 */ /* 0x000fe200078e00ff */
[----:B------:R-:W-:Y:S01]  /*65d0*/  IADD3.X R17, R17, UR41, RZ, P0, !PT ;  /* 0x0000002911117c10 */ /* 0x000fe200087fe4ff */
[----:B------:R-:W-:Y:S01]  /*65e0*/  IMAD.MOV.U32 R101, RZ, RZ, -0x1 ;  /* 0xffffffffff657424 */ /* 0x000fe200078e00ff */
[----:B------:R-:W-:-:S04]  /*65f0*/  ISETP.GE.U32.AND P0, PT, R16, UR4, PT ;  /* 0x0000000410007c0c */ /* 0x000fc8000bf06070 */
[----:B------:R-:W-:-:S13]  /*6600*/  ISETP.GE.U32.AND.EX P0, PT, R17, UR5, PT, P0 ;  /* 0x0000000511007c0c */ /* 0x000fda000bf06100 */
[----:B------:R-:W-:Y:S05]  /*6610*/  @P0 BRA `(.L_x_159) ;  /* 0x00000004004c0947 */ /* 0x000fea0003800000 */
[----:B------:R-:W0:Y:S01]  /*6620*/  LDC.64 R10, c[0x0][0x628] ;  /* 0x00018a00ff0a7b82 */ /* 0x000e220000000a00 */
[----:B---3--:R-:W3:Y:S01]  /*6630*/  S2R R12, SR_CTAID.X ;  /* 0x00000000000c7919 */ /* 0x008ee20000002500 */
[----:B-12-4-:R-:W-:Y:S02]  /*6640*/  IMAD.MOV.U32 R8, RZ, RZ, R16 ;  /* 0x000000ffff087224 */ /* 0x016fe400078e0010 */
[----:B------:R-:W-:Y:S01]  /*6650*/  IMAD.MOV.U32 R9, RZ, RZ, R17 ;  /* 0x000000ffff097224 */ /* 0x000fe200078e0011 */
[----:B------:R-:W1:Y:S03]  /*6660*/  S2R R20, SR_CTAID.Y ;  /* 0x0000000000147919 */ /* 0x000e660000002600 */
[----:B------:R-:W2:Y:S08]  /*6670*/  LDC R0, c[0x0][0x630] ;  /* 0x00018c00ff007b82 */ /* 0x000eb00000000800 */
[----:B------:R-:W4:Y:S01]  /*6680*/  LDC.64 R14, c[0x0][0x620] ;  /* 0x00018800ff0e7b82 */ /* 0x000f220000000a00 */
[----:B0-----:R-:W-:-:S04]  /*6690*/  ISETP.NE.U32.AND P0, PT, R10, RZ, PT ;  /* 0x000000ff0a00720c */ /* 0x001fc80003f05070 */
[----:B------:R-:W-:-:S13]  /*66a0*/  ISETP.NE.AND.EX P0, PT, R11, RZ, PT, P0 ;  /* 0x000000ff0b00720c */ /* 0x000fda0003f05300 */
[----:B-1234-:R-:W-:Y:S05]  /*66b0*/  @!P0 BRA `(.L_x_160) ;  /* 0x0000000000288947 */ /* 0x01efea0003800000 */
        /* <DEDUP_REMOVED lines=10> */
.L_x_160:
[-CC-:B------:R-:W-:Y:S01]  /*6760*/  SHF.R.U64 R101, R8, R0.reuse, R9.reuse ;  /* 0x0000000008657219 */ /* 0x180fe20000001209 */
[----:B------:R-:W0:Y:S01]  /*6770*/  LDC.64 R26, c[0x0][0x640] ;  /* 0x00019000ff1a7b82 */ /* 0x000e220000000a00 */
[----:B------:R-:W-:Y:S01]  /*6780*/  SHF.R.U32.HI R0, RZ, R0, R9 ;  /* 0x00000000ff007219 */ /* 0x000fe20000011609 */
[----:B------:R-:W-:Y:S01]  /*6790*/  ULDC UR4, c[0x0][0x150] ;  /* 0x0000540000047ab9 */ /* 0x000fe20000000800 */
[----:B------:R-:W-:Y:S02]  /*67a0*/  IADD3 R3, P0, RZ, -R101, RZ ;  /* 0x80000065ff037210 */ /* 0x000fe40007f1e0ff */
[----:B------:R-:W-:-:S03]  /*67b0*/  I2FP.F32.U32 R7, R12 ;  /* 0x0000000c00077245 */ /* 0x000fc60000201000 */
[----:B------:R-:W1:Y:S01]  /*67c0*/  LDC R6, c[0x0][0x618] ;  /* 0x00018600ff067b82 */ /* 0x000e620000000800 */
[----:B------:R-:W-:Y:S02]  /*67d0*/  IMAD.X R5, RZ, RZ, ~R0, P0 ;  /* 0x000000ffff057224 */ /* 0x000fe400000e0e00 */
[----:B------:R-:W-:Y:S01]  /*67e0*/  FMUL R7, R7, UR4 ;  /* 0x0000000407077c20 */ /* 0x000fe20008400000 */
[----:B------:R-:W-:Y:S01]  /*67f0*/  ULDC UR4, c[0x0][0x154] ;  /* 0x0000550000047ab9 */ /* 0x000fe20000000800 */
[-C--:B------:R-:W-:Y:S02]  /*6800*/  IMAD R0, R5, R14.reuse, RZ ;  /* 0x0000000e05007224 */ /* 0x080fe400078e02ff */
[C---:B------:R-:W-:Y:S01]  /*6810*/  IMAD.WIDE.U32 R4, R3.reuse, R14, R16 ;  /* 0x0000000e03047225 */ /* 0x040fe200078e0010 */
[----:B------:R-:W2:Y:S01]  /*6820*/  LDC R8, c[0x0][0x608] ;  /* 0x00018200ff087b82 */ /* 0x000ea20000000800 */
[----:B------:R-:W3:Y:S02]  /*6830*/  F2I.U32.TRUNC.NTZ R7, R7 ;  /* 0x0000000700077305 */ /* 0x000ee4000020f000 */
[----:B------:R-:W-:Y:S01]  /*6840*/  IMAD R3, R3, R15, R0 ;  /* 0x0000000f03037224 */ /* 0x000fe200078e0200 */
[----:B------:R-:W-:-:S03]  /*6850*/  I2FP.F32.U32 R0, R20 ;  /* 0x0000001400007245 */ /* 0x000fc60000201000 */
[----:B------:R-:W-:Y:S01]  /*6860*/  IMAD.IADD R3, R5, 0x1, R3 ;  /* 0x0000000105037824 */ /* 0x000fe200078e0203 */
[----:B------:R-:W4:Y:S01]  /*6870*/  LDC R11, c[0x0][0x658] ;  /* 0x00019600ff0b7b82 */ /* 0x000f220000000800 */
[----:B0-----:R-:W-:-:S04]  /*6880*/  ISETP.NE.U32.AND P0, PT, R26, RZ, PT ;  /* 0x000000ff1a00720c */ /* 0x001fc80003f05070 */
[----:B------:R-:W-:-:S03]  /*6890*/  ISETP.NE.AND.EX P0, PT, R27, RZ, PT, P0 ;  /* 0x000000ff1b00720c */ /* 0x000fc60003f05300 */
[----:B------:R-:W0:Y:S01]  /*68a0*/  LDC R9, c[0x0][0x144] ;  /* 0x00005100ff097b82 */ /* 0x000e220000000800 */
[-C--:B-1----:R-:W-:Y:S01]  /*68b0*/  SHF.R.U64 R10, R4, R6.reuse, R3 ;  /* 0x00000006040a7219 */ /* 0x082fe20000001203 */
[----:B---3--:R-:W-:Y:S01]  /*68c0*/  IMAD.MOV R7, RZ, RZ, -R7 ;  /* 0x000000ffff077224 */ /* 0x008fe200078e0a07 */
[----:B------:R-:W-:Y:S01]  /*68d0*/  SHF.R.U32.HI R3, RZ, R6, R3 ;  /* 0x00000006ff037219 */ /* 0x000fe20000011603 */
[----:B------:R-:W-:-:S04]  /*68e0*/  FMUL R6, R0, UR4 ;  /* 0x0000000400067c20 */ /* 0x000fc80008400000 */
[----:B------:R-:W1:Y:S01]  /*68f0*/  LDC R21, c[0x0][0x148] ;  /* 0x00005200ff157b82 */ /* 0x000e620000000800 */
[----:B------:R3:W0:Y:S01]  /*6900*/  F2I.U32.TRUNC.NTZ R14, R6 ;  /* 0x00000006000e7305 */ /* 0x000622000020f000 */
[-CC-:B--2---:R-:W-:Y:S02]  /*6910*/  SHF.R.U64 R13, R10, R8.reuse, R3.reuse ;  /* 0x000000080a0d7219 */ /* 0x184fe40000001203 */
[----:B------:R-:W-:-:S04]  /*6920*/  SHF.R.U32.HI R0, RZ, R8, R3 ;  /* 0x00000008ff007219 */ /* 0x000fc80000011603 */
[----:B-----5:R-:W2:Y:S01]  /*6930*/  LDC R24, c[0x0][0x648] ;  /* 0x00019200ff187b82 */ /* 0x020ea20000000800 */
[-CC-:B----4-:R-:W-:Y:S02]  /*6940*/  SHF.R.U64 R15, R13, R11.reuse, R0.reuse ;  /* 0x0000000b0d0f7219 */ /* 0x190fe40000001200 */
[----:B------:R-:W-:-:S03]  /*6950*/  SHF.R.U32.HI R5, RZ, R11, R0 ;  /* 0x0000000bff057219 */ /* 0x000fc60000011600 */
[----:B------:R-:W-:Y:S02]  /*6960*/  IMAD.MOV.U32 R4, RZ, RZ, R15 ;  /* 0x000000ffff047224 */ /* 0x000fe400078e000f */
[----:B------:R-:W4:Y:S01]  /*6970*/  LDC R28, c[0x0][0x638] ;  /* 0x00018e00ff1c7b82 */ /* 0x000f220000000800 */
[----:B0-----:R-:W-:-:S07]  /*6980*/  IMAD R25, R9, R7, R12 ;  /* 0x0000000709197224 */ /* 0x001fce00078e020c */
[----:B------:R-:W0:Y:S08]  /*6990*/  LDC R29, c[0x0][0x610] ;  /* 0x00018400ff1d7b82 */ /* 0x000e300000000800 */
[----:B------:R-:W0:Y:S01]  /*69a0*/  LDC R30, c[0x0][0x600] ;  /* 0x00018000ff1e7b82 */ /* 0x000e220000000800 */
[----:B-123--:R-:W-:Y:S05]  /*69b0*/  @!P0 BRA `(.L_x_161) ;  /* 0x0000000000288947 */ /* 0x00efea0003800000 */
[----:B------:R-:W1:Y:S02]  /*69c0*/  LDC R0, c[0x0][0x64c] ;  /* 0x00019300ff007b82 */ /* 0x000e640000000800 */
[----:B-1----:R-:W-:-:S05]  /*69d0*/  IADD3 R3, P0, R15, R0, RZ ;  /* 0x000000000f037210 */ /* 0x002fca0007f1e0ff */
        /* <DEDUP_REMOVED lines=8> */
.L_x_161:
[----:B------:R-:W-:Y:S01]  /*6a60*/  ISETP.NE.AND P0, PT, R2, 0x1, PT ;  /* 0x000000010200780c */ /* 0x000fe20003f05270 */
[----:B------:R-:W-:Y:S01]  /*6a70*/  IMAD.MOV R14, RZ, RZ, -R14 ;  /* 0x000000ffff0e7224 */ /* 0x000fe200078e0a0e */
[----:B------:R-:W-:Y:S02]  /*6a80*/  SHF.R.U64 R3, R4, R24, R5 ;  /* 0x0000001804037219 */ /* 0x000fe40000001205 */
[----:B------:R-:W-:Y:S02]  /*6a90*/  LOP3.LUT R0, R13, R98, RZ, 0xc0, !PT ;  /* 0x000000620d007212 */ /* 0x000fe400078ec0ff */
[----:B------:R-:W-:Y:S01]  /*6aa0*/  LOP3.LUT R10, R10, R97, RZ, 0xc0, !PT ;  /* 0x000000610a0a7212 */ /* 0x000fe200078ec0ff */
[----:B------:R-:W-:Y:S02]  /*6ab0*/  IMAD.MOV R4, RZ, RZ, -R3 ;  /* 0x000000ffff047224 */ /* 0x000fe400078e0a03 */
[----:B------:R-:W-:Y:S02]  /*6ac0*/  IMAD R0, R93, R3, R0 ;  /* 0x000000035d007224 */ /* 0x000fe400078e0200 */
[----:B----4-:R-:W-:-:S02]  /*6ad0*/  IMAD R3, R4, R28, R15 ;  /* 0x0000001c04037224 */ /* 0x010fc400078e020f */
[----:B------:R-:W-:Y:S02]  /*6ae0*/  @P0 IMAD R25, R21, R14, R20 ;  /* 0x0000000e15190224 */ /* 0x000fe400078e0214 */
[----:B0-----:R-:W-:Y:S02]  /*6af0*/  IMAD R5, R3, R30, R10 ;  /* 0x0000001e03057224 */ /* 0x001fe400078e020a */
[----:B------:R-:W-:Y:S02]  /*6b00*/  IMAD R0, R0, R29, R25 ;  /* 0x0000001d00007224 */ /* 0x000fe400078e0219 */
[----:B------:R-:W-:-:S03]  /*6b10*/  IMAD.MOV.U32 R4, RZ, RZ, 0x1 ;  /* 0x00000001ff047424 */ /* 0x000fc600078e00ff */
[----:B------:R-:W-:Y:S02]  /*6b20*/  SEL R100, R5, R0, !P0 ;  /* 0x0000000005647207 */ /* 0x000fe40004000000 */
[----:B------:R-:W-:Y:S02]  /*6b30*/  PRMT R3, R4, 0x7610, R3 ;  /* 0x0000761004037816 */ /* 0x000fe40000000003 */
[----:B------:R-:W-:-:S07]  /*6b40*/  SEL R0, R0, R5, !P0 ;  /* 0x0000000500007207 */ /* 0x000fce0004000000 */
.L_x_159:
[----:B------:R-:W-:Y:S01]  /*6b50*/  LOP3.LUT P0, RZ, R3, 0xff, RZ, 0xc0, !PT ;  /* 0x000000ff03ff7812 */ /* 0x000fe2000780c0ff */
[----:B------:R-:W-:Y:S01]  /*6b60*/  UIMAD.WIDE.U32 UR4, UR42, -0x55555555, URZ ;  /* 0xaaaaaaab2a0478a5 */ /* 0x000fe2000f8e003f */
[----:B------:R-:W-:-:S03]  /*6b70*/  IMAD.MOV.U32 R103, RZ, RZ, R0 ;  /* 0x000000ffff677224 */ /* 0x000fc600078e0000 */
[----:B------:R-:W-:-:S04]  /*6b80*/  USHF.R.U32.HI UR4, URZ, 0x1, UR5 ;  /* 0x000000013f047899 */ /* 0x000fc80008011605 */
[----:B------:R-:W-:-:S04]  /*6b90*/  UIMAD UR42, UR4, -0x3, UR42 ;  /* 0xfffffffd042a78a4 */ /* 0x000fc8000f8e022a */
[----:B------:R-:W-:Y:S08]  /*6ba0*/  @P0 BRA `(.L_x_162) ;  /* 0xffffffa8002c0947 */ /* 0x000ff0000383ffff */
[----:B------:R-:W-:Y:S05]  /*6bb0*/  EXIT ;  /* 0x000000000000794d */ /* 0x000fea0003800000 */
.L_x_7:
        /* <DEDUP_REMOVED lines=26> */
.L_x_164:
[----:B------:R-:W0:Y:S01]  /*6d60*/  LDC.64 R30, c[0x0][0x640] ;  /* 0x00019000ff1e7b82 */ /* 0x000e220000000a00 */
[-CC-:B------:R-:W-:Y:S01]  /*6d70*/  SHF.R.U64 R22, R14, R8.reuse, R15.reuse ;  /* 0x000000080e167219 */ /* 0x180fe2000000120f */
[----:B------:R-:W-:Y:S01]  /*6d80*/  IMAD.MOV.U32 R27, RZ, RZ, 0x1 ;  /* 0x00000001ff1b7424 */ /* 0x000fe200078e00ff */
[----:B------:R-:W-:Y:S02]  /*6d90*/  SHF.R.U32.HI R7, RZ, R8, R15 ;  /* 0x00000008ff077219 */ /* 0x000fe4000001160f */
[----:B------:R-:W-:-:S03]  /*6da0*/  IADD3 R13, P0, RZ, -R22, RZ ;  /* 0x80000016ff0d7210 */ /* 0x000fc60007f1e0ff */
[----:B------:R-:W1:Y:S02]  /*6db0*/  LDC R12, c[0x0][0x618] ;  /* 0x00018600ff0c7b82 */ /* 0x000e640000000800 */
[----:B------:R-:W-:Y:S02]  /*6dc0*/  IMAD.X R7, RZ, RZ, ~R7, P0 ;  /* 0x000000ffff077224 */ /* 0x000fe400000e0e07 */
[----:B------:R-:W-:-:S04]  /*6dd0*/  IMAD.WIDE.U32 R10, R13, R24, R16 ;  /* 0x000000180d0a7225 */ /* 0x000fc800078e0010 */
[----:B------:R-:W2:Y:S01]  /*6de0*/  LDC R14, c[0x0][0x608] ;  /* 0x00018200ff0e7b82 */ /* 0x000ea20000000800 */
[----:B------:R-:W-:-:S04]  /*6df0*/  IMAD R8, R7, R24, RZ ;  /* 0x0000001807087224 */ /* 0x000fc800078e02ff */
[----:B------:R-:W-:-:S03]  /*6e00*/  IMAD R7, R13, R25, R8 ;  /* 0x000000190d077224 */ /* 0x000fc600078e0208 */
[----:B------:R-:W3:Y:S01]  /*6e10*/  LDC R28, c[0x0][0x658] ;  /* 0x00019600ff1c7b82 */ /* 0x000ee20000000800 */
[----:B------:R-:W-:Y:S01]  /*6e20*/  IMAD.IADD R7, R11, 0x1, R7 ;  /* 0x000000010b077824 */ /* 0x000fe200078e0207 */
[----:B0-----:R-:W-:Y:S01]  /*6e30*/  ISETP.NE.U32.AND P0, PT, R30, RZ, PT ;  /* 0x000000ff1e00720c */ /* 0x001fe20003f05070 */
[----:B------:R-:W-:-:S03]  /*6e40*/  IMAD.MOV.U32 R11, RZ, RZ, -0x1 ;  /* 0xffffffffff0b7424 */ /* 0x000fc600078e00ff */
        /* <DEDUP_REMOVED lines=8> */
[-C--:B---3--:R-:W-:Y:S02]  /*6ed0*/  SHF.L.U32 R10, R11, R28.reuse, RZ ;  /* 0x0000001c0b0a7219 */ /* 0x088fe400000006ff */
[--C-:B------:R-:W-:Y:S02]  /*6ee0*/  SHF.R.U64 R26, R24, R28, R7.reuse ;  /* 0x0000001c181a7219 */ /* 0x100fe40000001207 */
[----:B------:R-:W-:Y:S02]  /*6ef0*/  LOP3.LUT R29, RZ, R10, RZ, 0x33, !PT ;  /* 0x0000000aff1d7212 */ /* 0x000fe400078e33ff */
[----:B------:R-:W-:Y:S01]  /*6f00*/  SHF.R.U32.HI R11, RZ, R28, R7 ;  /* 0x0000001cff0b7219 */ /* 0x000fe20000011607 */
[----:B------:R-:W3:Y:S01]  /*6f10*/  LDC R32, c[0x0][0x610] ;  /* 0x00018400ff207b82 */ /* 0x000ee20000000800 */
[----:B------:R-:W-:Y:S01]  /*6f20*/  IMAD.MOV.U32 R10, RZ, RZ, R26 ;  /* 0x000000ffff0a7224 */ /* 0x000fe200078e001a */
[----:B------:R-:W-:Y:S06]  /*6f30*/  @!P0 BRA `(.L_x_165) ;  /* 0x0000000000288947 */ /* 0x000fec0003800000 */
        /* <DEDUP_REMOVED lines=10> */
.L_x_165:
[----:B------:R-:W-:Y:S02]  /*6fe0*/  ISETP.NE.AND P0, PT, R2, 0x1, PT ;  /* 0x000000010200780c */ /* 0x000fe40003f05270 */
[----:B-1----:R-:W-:Y:S01]  /*6ff0*/  SHF.R.U64 R8, R10, R8, R11 ;  /* 0x000000080a087219 */ /* 0x002fe2000000120b */
[----:B0-----:R-:W-:Y:S01]  /*7000*/  VIADD R11, R21, 0xffffffff ;  /* 0xffffffff150b7836 */ /* 0x001fe20000000000 */
[----:B------:R-:W-:Y:S02]  /*7010*/  SHF.L.U32 R27, R27, R28, RZ ;  /* 0x0000001c1b1b7219 */ /* 0x000fe400000006ff */
[----:B------:R-:W-:Y:S01]  /*7020*/  LOP3.LUT R5, R24, R29, RZ, 0xc0, !PT ;  /* 0x0000001d18057212 */ /* 0x000fe200078ec0ff */
[----:B------:R-:W-:-:S04]  /*7030*/  IMAD.MOV R7, RZ, RZ, -R8 ;  /* 0x000000ffff077224 */ /* 0x000fc800078e0a08 */
[----:B------:R-:W-:Y:S02]  /*7040*/  IMAD R5, R27, R8, R5 ;  /* 0x000000081b057224 */ /* 0x000fe400078e0205 */
[----:B------:R-:W-:Y:S01]  /*7050*/  @P0 IMAD R6, R9, R23, R4 ;  /* 0x0000001709060224 */ /* 0x000fe200078e0204 */
[----:B------:R-:W-:Y:S01]  /*7060*/  LOP3.LUT R9, R20, R11, RZ, 0xc0, !PT ;  /* 0x0000000b14097212 */ /* 0x000fe200078ec0ff */
[----:B--2---:R-:W-:Y:S02]  /*7070*/  IMAD R4, R7, R25, R26 ;  /* 0x0000001907047224 */ /* 0x004fe400078e021a */
[----:B---3--:R-:W-:Y:S02]  /*7080*/  IMAD R6, R5, R32, R6 ;  /* 0x0000002005067224 */ /* 0x008fe400078e0206 */
[----:B------:R-:W-:Y:S02]  /*7090*/  IMAD R5, R4, R21, R9 ;  /* 0x0000001504057224 */ /* 0x000fe400078e0209 */
[----:B------:R-:W-:-:S02]  /*70a0*/  IMAD.MOV.U32 R8, RZ, RZ, 0x1 ;  /* 0x00000001ff087424 */ /* 0x000fc400078e00ff */
[----:B------:R-:W-:Y:S01]  /*70b0*/  IMAD.MOV.U32 R7, RZ, RZ, R22 ;  /* 0x000000ffff077224 */ /* 0x000fe200078e0016 */
[----:B------:R-:W-:Y:S02]  /*70c0*/  SEL R21, R5, R6, !P0 ;  /* 0x0000000605157207 */ /* 0x000fe40004000000 */
[----:B------:R-:W-:-:S07]  /*70d0*/  SEL R20, R6, R5, !P0 ;  /* 0x0000000506147207 */ /* 0x000fce0004000000 */
.L_x_163:
[----:B------:R-:W-:-:S08]  /*70e0*/  NOP ;  /* 0x0000000000007918 */ /* 0x000fd00000000000 */
[----:B------:R-:W0:-:S00]  /*70f0*/  USETMAXREG.DEALLOC.CTAPOOL 0x28 ;  /* 0x00000028000079c8 */ /* 0x000e0000080e0500 */
[----:B0-----:R-:W-:-:S13]  /*7100*/  ISETP.NE.AND P0, PT, R3, RZ, PT ;  /* 0x000000ff0300720c */ /* 0x001fda0003f05270 */
[----:B------:R-:W-:Y:S05]  /*7110*/  @P0 EXIT ;  /* 0x000000000000094d */ /* 0x000fea0003800000 */
[----:B------:R-:W-:Y:S01]  /*7120*/  LOP3.LUT P0, RZ, R8, 0xff, RZ, 0xc0, !PT ;  /* 0x000000ff08ff7812 */ /* 0x000fe2000780c0ff */
[----:B------:R-:W-:Y:S02]  /*7130*/  IMAD.MOV.U32 R3, RZ, RZ, 0x1 ;  /* 0x00000001ff037424 */ /* 0x000fe400078e00ff */
[----:B------:R-:W-:-:S10]  /*7140*/  IMAD.MOV.U32 R8, RZ, RZ, RZ ;  /* 0x000000ffff087224 */ /* 0x000fd400078e00ff */
[----:B------:R-:W-:Y:S05]  /*7150*/  @!P0 BRA `(.L_x_166) ;  /* 0x0000000c00588947 */ /* 0x000fea0003800000 */
[----:B------:R-:W0:Y:S01]  /*7160*/  LDC R3, c[0x0][0x28c] ;  /* 0x0000a300ff037b82 */ /* 0x000e220000000800 */
[----:B------:R-:W1:Y:S01]  /*7170*/  S2R R13, SR_CgaCtaId ;  /* 0x00000000000d7919 */ /* 0x000e620000008800 */
[----:B------:R-:W-:Y:S01]  /*7180*/  ULDC UR5, c[0x0][0x658] ;  /* 0x0001960000057ab9 */ /* 0x000fe20000000800 */
[----:B------:R-:W-:Y:S01]  /*7190*/  UMOV UR6, 0xffffffff ;  /* 0xffffffff00067882 */ /* 0x000fe20000000000 */
[----:B------:R-:W-:Y:S01]  /*71a0*/  BSSY B0, `(.L_x_166) ;  /* 0x00000d1000007945 */ /* 0x000fe20003800000 */
[----:B------:R-:W-:Y:S01]  /*71b0*/  USHF.L.U32 UR6, UR6, UR5, URZ ;  /* 0x0000000506067299 */ /* 0x000fe2000800063f */
[----:B------:R-:W-:Y:S01]  /*71c0*/  IMAD.MOV.U32 R10, RZ, RZ, 0x1 ;  /* 0x00000001ff0a7424 */ /* 0x000fe200078e00ff */
[----:B------:R-:W-:Y:S01]  /*71d0*/  LOP3.LUT R9, R18, 0x2, RZ, 0xfc, !PT ;  /* 0x0000000212097812 */ /* 0x000fe200078efcff */
[----:B------:R-:W-:Y:S01]  /*71e0*/  IMAD.MOV.U32 R8, RZ, RZ, RZ ;  /* 0x000000ffff087224 */ /* 0x000fe200078e00ff */
[----:B------:R-:W-:Y:S01]  /*71f0*/  ULDC UR4, c[0x0][0x600] ;  /* 0x0001800000047ab9 */ /* 0x000fe20000000800 */
[----:B------:R-:W-:Y:S01]  /*7200*/  UMOV UR7, 0x1 ;  /* 0x0000000100077882 */ /* 0x000fe20000000000 */
[----:B------:R-:W-:-:S02]  /*7210*/  UIADD3 UR4, UR4, -0x1, URZ ;  /* 0xffffffff04047890 */ /* 0x000fc4000fffe03f */
[----:B------:R-:W-:Y:S02]  /*7220*/  USHF.L.U32 UR5, UR7, UR5, URZ ;  /* 0x0000000507057299 */ /* 0x000fe4000800063f */
[----:B------:R-:W-:Y:S01]  /*7230*/  ULOP3.LUT UR6, URZ, UR6, URZ, 0x33, !UPT ;  /* 0x000000063f067292 */ /* 0x000fe2000f8e333f */
[----:B------:R-:W-:Y:S01]  /*7240*/  ULDC.64 UR30, c[0x0][0x198] ;  /* 0x00006600001e7ab9 */ /* 0x000fe20000000a00 */
[----:B0-----:R-:W-:-:S05]  /*7250*/  VIADD R3, R3, 0x7f ;  /* 0x0000007f03037836 */ /* 0x001fca0000000000 */
[----:B------:R-:W-:-:S04]  /*7260*/  SHF.R.S32.HI R4, RZ, 0x1f, R3 ;  /* 0x0000001fff047819 */ /* 0x000fc80000011403 */
[----:B------:R-:W-:Y:S01]  /*7270*/  LEA.HI R4, R4, R3, RZ, 0x7 ;  /* 0x0000000304047211 */ /* 0x000fe200078f38ff */
[C---:B-1----:R-:W-:Y:S02]  /*7280*/  IMAD.SHL.U32 R12, R13.reuse, 0x40, RZ ;  /* 0x000000400d0c7824 */ /* 0x042fe400078e00ff */
[----:B------:R-:W-:Y:S01]  /*7290*/  IMAD.SHL.U32 R13, R13, 0x1000, RZ ;  /* 0x000010000d0d7824 */ /* 0x000fe200078e00ff */
[----:B------:R-:W-:Y:S01]  /*72a0*/  SHF.R.S32.HI R11, RZ, 0x7, R4 ;  /* 0x00000007ff0b7819 */ /* 0x000fe20000011404 */
[----:B------:R-:W-:Y:S01]  /*72b0*/  IMAD.MOV.U32 R3, RZ, RZ, 0x1 ;  /* 0x00000001ff037424 */ /* 0x000fe200078e00ff */
[----:B------:R-:W-:Y:S02]  /*72c0*/  LOP3.LUT R12, R12, 0x40, RZ, 0xc0, !PT ;  /* 0x000000400c0c7812 */ /* 0x000fe400078ec0ff */
[----:B------:R-:W-:Y:S01]  /*72d0*/  LOP3.LUT R13, R13, 0x1000, RZ, 0xc0, !PT ;  /* 0x000010000d0d7812 */ /* 0x000fe200078ec0ff */
[----:B------:R-:W-:-:S07]  /*72e0*/  VIADD R19, R11, 0x1 ;  /* 0x000000010b137836 */ /* 0x000fce0000000000 */
.L_x_177:
[----:B------:R-:W-:-:S03]  /*72f0*/  UMOV UR7, 0xffffffff ;  /* 0xffffffff00077882 */ /* 0x000fc60000000000 */
[----:B------:R-:W-:Y:S05]  /*7300*/  BRA.DIV UR7, `(.L_x_167) ;  /* 0x0000000e07b07947 */ /* 0x000fea000b800000 */
[----:B------:R-:W-:-:S13]  /*7310*/  ELECT P6, URZ, PT ;  /* 0x00000000003f782f */ /* 0x000fda00038c0000 */
.L_x_187:
[----:B------:R-:W0:Y:S01]  /*7320*/  LDC R4, c[0x0][0x28c] ;  /* 0x0000a300ff047b82 */ /* 0x000e220000000800 */
[----:B------:R-:W-:Y:S01]  /*7330*/  BSSY B1, `(.L_x_168) ;  /* 0x0000044000017945 */ /* 0x000fe20003800000 */
[----:B0-----:R-:W-:-:S13]  /*7340*/  ISETP.LT.OR P6, PT, R4, 0x1, !P6 ;  /* 0x000000010400780c */ /* 0x001fda00077c1670 */
[----:B------:R-:W-:Y:S05]  /*7350*/  @P6 BRA `(.L_x_169) ;  /* 0x0000000400046947 */ /* 0x000fea0003800000 */
[----:B------:R-:W-:Y:S02]  /*7360*/  IMAD.SHL.U32 R20, R20, 0x80, RZ ;  /* 0x0000008014147824 */ /* 0x000fe400078e00ff */
[----:B------:R-:W-:Y:S02]  /*7370*/  IMAD R21, R21, 0x80, R12 ;  /* 0x0000008015157824 */ /* 0x000fe400078e020c */
[----:B------:R-:W-:Y:S02]  /*7380*/  IMAD.MOV.U32 R22, RZ, RZ, RZ ;  /* 0x000000ffff167224 */ /* 0x000fe400078e00ff */
[----:B------:R-:W-:Y:S02]  /*7390*/  IMAD.MOV.U32 R4, RZ, RZ, R19 ;  /* 0x000000ffff047224 */ /* 0x000fe400078e0013 */
[----:B------:R-:W-:Y:S02]  /*73a0*/  IMAD.MOV.U32 R5, RZ, RZ, R3 ;  /* 0x000000ffff057224 */ /* 0x000fe400078e0003 */
[----:B------:R-:W-:-:S07]  /*73b0*/  IMAD.MOV.U32 R6, RZ, RZ, R8 ;  /* 0x000000ffff067224 */ /* 0x000fce00078e0008 */
.L_x_172:
[----:B------:R-:W0:Y:S01]  /*73c0*/  S2R R15, SR_CgaCtaId ;  /* 0x00000000000f7919 */ /* 0x000e220000008800 */
[----:B------:R-:W-:Y:S02]  /*73d0*/  MOV R14, 0x400 ;  /* 0x00000400000e7802 */ /* 0x000fe40000000f00 */
[----:B------:R-:W-:Y:S02]  /*73e0*/  ISETP.NE.AND P1, PT, R0, RZ, PT ;  /* 0x000000ff0000720c */ /* 0x000fe40003f25270 */
[----:B0-----:R-:W-:Y:S02]  /*73f0*/  LEA R25, R15, R14, 0x18 ;  /* 0x0000000e0f197211 */ /* 0x001fe400078ec0ff */
[----:B------:R-:W-:-:S09]  /*7400*/  SHF.L.U32 R14, R5, 0x1f, RZ ;  /* 0x0000001f050e7819 */ /* 0x000fd200000006ff */
[----:B------:R-:W0:Y:S01]  /*7410*/  @!P1 LDC R15, c[0x0][0x500] ;  /* 0x00014000ff0f9b82 */ /* 0x000e220000000800 */
[----:B------:R-:W-:-:S04]  /*7420*/  IMAD R23, R6, 0x8, R25 ;  /* 0x0000000806177824 */ /* 0x000fc800078e0219 */
[----:B------:R-:W1:Y:S02]  /*7430*/  SYNCS.PHASECHK.TRANS64.TRYWAIT P0, [R23+URZ+0x18], R14 ;  /* 0x0000180e170075a7 */ /* 0x000e64000800017f */
[----:B-1----:R-:W-:Y:S05]  /*7440*/  @!P0 BRA `(.L_x_170) ;  /* 0x0000000c00808947 */ /* 0x002fea0003800000 */
.L_x_188:
[----:B-1----:R-:W-:Y:S01]  /*7450*/  PRMT R14, R9, 0x9910, RZ ;  /* 0x00009910090e7816 */ /* 0x002fe200000000ff */
[----:B0-----:R0:W-:Y:S03]  /*7460*/  @!P1 SYNCS.ARRIVE.TRANS64 RZ, [R23+URZ], R15 ;  /* 0x0000000f17ff99a7 */ /* 0x0011e6000800003f */
[----:B------:R-:W-:-:S13]  /*7470*/  ISETP.NE.AND P0, PT, R14, 0x2, PT ;  /* 0x000000020e00780c */ /* 0x000fda0003f05270 */
[----:B0-----:R-:W-:Y:S05]  /*7480*/  @P0 BRA `(.L_x_171) ;  /* 0x0000000000040947 */ /* 0x001fea0003800000 */
[----:B------:R-:W-:Y:S01]  /*7490*/  BPT.TRAP 0x1 ;  /* 0x000000040000795c */ /* 0x000fe20000300000 */
.L_x_171:
[----:B------:R-:W-:Y:S01]  /*74a0*/  IMAD R14, R6, 0x8000, R25 ;  /* 0x00008000060e7824 */ /* 0x000fe200078e0219 */
[----:B------:R-:W-:Y:S01]  /*74b0*/  R2UR UR34, R22 ;  /* 0x00000000162272ca */ /* 0x000fe200000e0000 */
[----:B------:R-:W-:Y:S01]  /*74c0*/  VIADD R4, R4, 0xffffffff ;  /* 0xffffffff04047836 */ /* 0x000fe20000000000 */
[----:B------:R-:W-:Y:S01]  /*74d0*/  R2UR UR33, R23 ;  /* 0x00000000172172ca */ /* 0x000fe200000e0000 */
[----:B------:R-:W-:Y:S01]  /*74e0*/  UIADD3 UR14, UP0, UR30, 0xf0, URZ ;  /* 0x000000f01e0e7890 */ /* 0x000fe2000ff1e03f */
[----:B------:R-:W-:Y:S01]  /*74f0*/  R2UR UR24, R14 ;  /* 0x000000000e1872ca */ /* 0x000fe200000e0000 */
[----:B------:R-:W-:Y:S01]  /*7500*/  IMAD R14, R6, 0x4000, R13 ;  /* 0x00004000060e7824 */ /* 0x000fe200078e020d */
[----:B------:R-:W-:Y:S01]  /*7510*/  R2UR UR36, R7 ;  /* 0x00000000072472ca */ /* 0x000fe200000e0000 */
[----:B------:R-:W-:Y:S01]  /*7520*/  UIADD3 UR42, UP1, UR30, 0x1f0, URZ ;  /* 0x000001f01e2a7890 */ /* 0x000fe2000ff3e03f */
[----:B------:R-:W-:Y:S01]  /*7530*/  R2UR UR35, R20 ;  /* 0x00000000142372ca */ /* 0x000fe200000e0000 */
[----:B------:R-:W-:Y:S01]  /*7540*/  IMAD R14, R14, 0x2, R25 ;  /* 0x000000020e0e7824 */ /* 0x000fe200078e0219 */
[----:B------:R-:W-:Y:S01]  /*7550*/  R2UR UR19, R21 ;  /* 0x00000000151372ca */ /* 0x000fe200000e0000 */
[----:B------:R-:W-:Y:S01]  /*7560*/  UIADD3.X UR15, URZ, UR31, URZ, UP0, !UPT ;  /* 0x0000001f3f0f7290 */ /* 0x000fe200087fe43f */
[----:B------:R-:W-:Y:S01]  /*7570*/  ISETP.GT.AND P1, PT, R4, 0x1, PT ;  /* 0x000000010400780c */ /* 0x000fe20003f24270 */
[----:B------:R-:W-:Y:S01]  /*7580*/  UIADD3 UR26, UR34, 0x40, URZ ;  /* 0x00000040221a7890 */ /* 0x000fe2000fffe03f */
[----:B------:R-:W-:Y:S01]  /*7590*/  R2UR UR8, R14 ;  /* 0x000000000e0872ca */ /* 0x000fe200000e0000 */
[----:B------:R-:W-:Y:S01]  /*75a0*/  UIADD3.X UR43, URZ, UR31, URZ, UP1, !UPT ;  /* 0x0000001f3f2b7290 */ /* 0x000fe20008ffe43f */
[----:B------:R-:W-:Y:S01]  /*75b0*/  VIADD R6, R6, 0x1 ;  /* 0x0000000106067836 */ /* 0x000fe20000000000 */
[----:B------:R-:W-:Y:S01]  /*75c0*/  UIADD3 UR32, UR24, 0x100, URZ ;  /* 0x0000010018207890 */ /* 0x000fe2000fffe03f */
[----:B------:R-:W-:Y:S01]  /*75d0*/  VIADD R22, R22, 0x80 ;  /* 0x0000008016167836 */ /* 0x000fe20000000000 */
[----:B------:R-:W-:Y:S01]  /*75e0*/  UIADD3 UR24, UR24, 0x4100, URZ ;  /* 0x0000410018187890 */ /* 0x000fe2000fffe03f */
[----:B------:R-:W-:Y:S01]  /*75f0*/  UMOV UR22, 0x0 ;  /* 0x0000000000167882 */ /* 0x000fe20000000000 */
[----:B------:R-:W-:Y:S01]  /*7600*/  UMOV UR23, 0x10000000 ;  /* 0x1000000000177882 */ /* 0x000fe20000000000 */
[----:B------:R-:W-:Y:S01]  /*7610*/  ISETP.NE.AND P0, PT, R6, 0x3, PT ;  /* 0x000000030600780c */ /* 0x000fe20003f05270 */
[----:B------:R-:W-:Y:S01]  /*7620*/  UMOV UR25, UR33 ;  /* 0x0000002100197c82 */ /* 0x000fe20008000000 */
[----:B------:R-:W-:Y:S01]  /*7630*/  UMOV UR28, UR36 ;  /* 0x00000024001c7c82 */ /* 0x000fe20008000000 */
[----:B------:R-:W-:-:S02]  /*7640*/  UMOV UR27, UR35 ;  /* 0x00000023001b7c82 */ /* 0x000fc40008000000 */
[----:B------:R-:W-:Y:S01]  /*7650*/  UIADD3 UR16, UR8, 0x18100, URZ ;  /* 0x0001810008107890 */ /* 0x000fe2000fffe03f */
[----:B------:R0:W-:Y:S01]  /*7660*/  UTMALDG.3D [UR32], [UR14], desc[UR22] ;  /* 0x000016200e0075b4 */ /* 0x0001e20008011000 */
[----:B------:R-:W-:Y:S01]  /*7670*/  UIADD3 UR8, UR8, 0x1c100, URZ ;  /* 0x0001c10008087890 */ /* 0x000fe2000fffe03f */
[----:B------:R-:W-:Y:S01]  /*7680*/  SEL R14, RZ, 0x1, P0 ;  /* 0x00000001ff0e7807 */ /* 0x000fe20000000000 */
[----:B------:R-:W-:Y:S01]  /*7690*/  UMOV UR7, 0x30000 ;  /* 0x0003000000077882 */ /* 0x000fe20000000000 */
[----:B------:R-:W-:Y:S01]  /*76a0*/  UMOV UR17, UR33 ;  /* 0x0000002100117c82 */ /* 0x000fe20008000000 */
[----:B------:R-:W-:Y:S01]  /*76b0*/  UMOV UR18, UR34 ;  /* 0x0000002200127c82 */ /* 0x000fe20008000000 */
[----:B------:R-:W-:Y:S01]  /*76c0*/  UMOV UR20, UR36 ;  /* 0x0000002400147c82 */ /* 0x000fe20008000000 */
[----:B------:R-:W-:Y:S01]  /*76d0*/  UMOV UR9, UR33 ;  /* 0x0000002100097c82 */ /* 0x000fe20008000000 */
[----:B------:R-:W-:Y:S01]  /*76e0*/  UMOV UR11, UR19 ;  /* 0x00000013000b7c82 */ /* 0x000fe20008000000 */
[----:B------:R-:W-:Y:S01]  /*76f0*/  UMOV UR12, UR36 ;  /* 0x00000024000c7c82 */ /* 0x000fe20008000000 */
[----:B------:R0:W-:Y:S01]  /*7700*/  UTMALDG.3D [UR24], [UR14], desc[UR22] ;  /* 0x000016180e0075b4 */ /* 0x0001e20008011000 */
[----:B------:R-:W-:Y:S01]  /*7710*/  UMOV UR10, UR26 ;  /* 0x0000001a000a7c82 */ /* 0x000fe20008000000 */
[----:B------:R-:W-:-:S02]  /*7720*/  LOP3.LUT R5, R5, R14, RZ, 0x3c, !PT ;  /* 0x0000000e05057212 */ /* 0x000fc400078e3cff */
[----:B------:R-:W-:Y:S01]  /*7730*/  SEL R6, R6, RZ, P0 ;  /* 0x000000ff06067207 */ /* 0x000fe20000000000 */
[----:B------:R0:W-:Y:S01]  /*7740*/  UTMALDG.3D.MULTICAST [UR16], [UR42], UR7, desc[UR22] ;  /* 0x000016102a0073b4 */ /* 0x0001e20008011807 */
[----:B------:R0:W-:Y:S02]  /*7750*/  UTMALDG.3D.MULTICAST [UR8], [UR42], UR7, desc[UR22] ;  /* 0x000016082a0073b4 */ /* 0x0001e40008011807 */
[----:B0-----:R-:W-:Y:S05]  /*7760*/  @P1 BRA `(.L_x_172) ;  /* 0xfffffffc00141947 */ /* 0x001fea000383ffff */
.L_x_169:
[----:B------:R-:W-:Y:S05]  /*7770*/  BSYNC B1 ;  /* 0x0000000000017941 */ /* 0x000fea0003800000 */
.L_x_168:
[----:B------:R-:W-:Y:S01]  /*7780*/  LOP3.LUT P1, RZ, R10, 0xff, RZ, 0xc0, !PT ;  /* 0x000000ff0aff7812 */ /* 0x000fe2000782c0ff */
[C---:B------:R-:W-:Y:S01]  /*7790*/  IMAD.IADD R7, R11.reuse, 0x1, R8 ;  /* 0x000000010b077824 */ /* 0x040fe200078e0208 */
[----:B------:R-:W-:Y:S01]  /*77a0*/  ULDC.64 UR8, c[0x0][0x650] ;  /* 0x0001940000087ab9 */ /* 0x000fe20000000a00 */
[----:B------:R-:W-:Y:S01]  /*77b0*/  ISETP.GE.U32.AND P2, PT, R11, 0x3, PT ;  /* 0x000000030b00780c */ /* 0x000fe20003f46070 */
[----:B------:R-:W-:Y:S01]  /*77c0*/  BSSY B1, `(.L_x_173) ;  /* 0x000006c000017945 */ /* 0x000fe20003800000 */
[----:B------:R-:W-:Y:S01]  /*77d0*/  IMAD.MOV.U32 R20, RZ, RZ, -0x1 ;  /* 0xffffffffff147424 */ /* 0x000fe200078e00ff */
[----:B------:R-:W-:Y:S01]  /*77e0*/  ISETP.GT.U32.AND P0, PT, R7, 0x2, PT ;  /* 0x000000020700780c */ /* 0x000fe20003f04070 */
[----:B------:R-:W-:Y:S01]  /*77f0*/  IMAD.MOV.U32 R21, RZ, RZ, -0x1 ;  /* 0xffffffffff157424 */ /* 0x000fe200078e00ff */
[----:B------:R-:W-:Y:S02]  /*7800*/  PRMT R10, RZ, 0x7610, R10 ;  /* 0x00007610ff0a7816 */ /* 0x000fe4000000000a */
[----:B------:R-:W-:-:S03]  /*7810*/  ISETP.LT.U32.AND P0, PT, R11, 0x3, P0 ;  /* 0x000000030b00780c */ /* 0x000fc60000701070 */
[----:B------:R-:W0:Y:S01]  /*7820*/  @P1 S2R R5, SR_CgaCtaId ;  /* 0x0000000000051919 */ /* 0x000e220000008800 */
[----:B------:R-:W-:-:S04]  /*7830*/  @P1 MOV R4, 0x400 ;  /* 0x0000040000041802 */ /* 0x000fc80000000f00 */
[----:B0-----:R-:W-:Y:S01]  /*7840*/  @P1 LEA R6, R5, R4, 0x18 ;  /* 0x0000000405061211 */ /* 0x001fe200078ec0ff */
[----:B------:R-:W-:Y:S01]  /*7850*/  IMAD.WIDE.U32 R4, R7, -0x55555555, RZ ;  /* 0xaaaaaaab07047825 */ /* 0x000fe200078e00ff */
[----:B------:R-:W-:Y:S02]  /*7860*/  SEL R4, RZ, 0x1, !P0 ;  /* 0x00000001ff047807 */ /* 0x000fe40004000000 */
[----:B------:R0:W-:Y:S01]  /*7870*/  @P1 SYNCS.ARRIVE.TRANS64.A1T0 RZ, [R6+URZ+0x48], RZ ;  /* 0x000048ff06ff19a7 */ /* 0x0001e2000810003f */
[----:B------:R-:W-:Y:S02]  /*7880*/  IADD3 R16, P1, R16, UR38, RZ ;  /* 0x0000002610107c10 */ /* 0x000fe4000ff3e0ff */
[----:B------:R-:W-:Y:S02]  /*7890*/  LOP3.LUT R3, R3, R4, RZ, 0x3c, !PT ;  /* 0x0000000403037212 */ /* 0x000fe400078e3cff */
[----:B------:R-:W-:Y:S02]  /*78a0*/  IADD3.X R17, R17, UR41, RZ, P1, !PT ;  /* 0x0000002911117c10 */ /* 0x000fe40008ffe4ff */
[----:B------:R-:W-:-:S02]  /*78b0*/  ISETP.GE.U32.AND P0, PT, R16, UR8, PT ;  /* 0x0000000810007c0c */ /* 0x000fc4000bf06070 */
[----:B0-----:R-:W-:Y:S02]  /*78c0*/  SHF.R.U32.HI R6, RZ, 0x1, R5 ;  /* 0x00000001ff067819 */ /* 0x001fe40000011605 */
[----:B------:R-:W-:Y:S02]  /*78d0*/  ISETP.GE.U32.AND.EX P0, PT, R17, UR9, PT, P0 ;  /* 0x0000000911007c0c */ /* 0x000fe4000bf06100 */
[----:B------:R-:W-:Y:S01]  /*78e0*/  @P2 LOP3.LUT R3, R3, 0x1, R6, 0x78, !PT ;  /* 0x0000000103032812 */ /* 0x000fe200078e7806 */
[----:B------:R-:W-:Y:S01]  /*78f0*/  IMAD R8, R6, -0x3, R7 ;  /* 0xfffffffd06087824 */ /* 0x000fe200078e0207 */
[----:B------:R-:W-:Y:S01]  /*7900*/  PRMT R4, RZ, 0x7610, R4 ;  /* 0x00007610ff047816 */ /* 0x000fe20000000004 */
[----:B------:R-:W-:-:S08]  /*7910*/  IMAD.MOV.U32 R7, RZ, RZ, -0x1 ;  /* 0xffffffffff077424 */ /* 0x000fd000078e00ff */
[----:B------:R-:W-:Y:S05]  /*7920*/  @P0 BRA `(.L_x_174) ;  /* 0x0000000400540947 */ /* 0x000fea0003800000 */
[----:B------:R-:W0:Y:S01]  /*7930*/  S2R R15, SR_CTAID.X ;  /* 0x00000000000f7919 */ /* 0x000e220000002500 */
[----:B------:R-:W-:Y:S01]  /*7940*/  ULDC.64 UR8, c[0x0][0x628] ;  /* 0x00018a0000087ab9 */ /* 0x000fe20000000a00 */
[----:B------:R-:W-:Y:S01]  /*7950*/  ULDC UR10, c[0x0][0x630] ;  /* 0x00018c00000a7ab9 */ /* 0x000fe20000000800 */
[----:B------:R-:W-:Y:S01]  /*7960*/  ISETP.NE.U32.AND P0, PT, RZ, UR8, PT ;  /* 0x00000008ff007c0c */ /* 0x000fe2000bf05070 */
[----:B------:R-:W1:Y:S01]  /*7970*/  S2R R20, SR_CTAID.Y ;  /* 0x0000000000147919 */ /* 0x000e620000002600 */
[----:B------:R-:W-:Y:S01]  /*7980*/  ULDC UR11, c[0x0][0x150] ;  /* 0x00005400000b7ab9 */ /* 0x000fe20000000800 */
[----:B------:R-:W-:Y:S01]  /*7990*/  IMAD.MOV.U32 R4, RZ, RZ, R16 ;  /* 0x000000ffff047224 */ /* 0x000fe200078e0010 */
[----:B------:R-:W-:Y:S01]  /*79a0*/  ISETP.NE.AND.EX P0, PT, RZ, UR9, PT, P0 ;  /* 0x00000009ff007c0c */ /* 0x000fe2000bf05300 */
[----:B------:R-:W-:Y:S01]  /*79b0*/  IMAD.MOV.U32 R5, RZ, RZ, R17 ;  /* 0x000000ffff057224 */ /* 0x000fe200078e0011 */
[----:B0-----:R-:W-:-:S11]  /*79c0*/  I2FP.F32.U32 R22, R15 ;  /* 0x0000000f00167245 */ /* 0x001fd60000201000 */
[----:B------:R-:W-:Y:S05]  /*79d0*/  @!P0 BRA `(.L_x_175) ;  /* 0x0000000000288947 */ /* 0x000fea0003800000 */
[----:B------:R-:W-:Y:S02]  /*79e0*/  ULDC UR7, c[0x0][0x634] ;  /* 0x00018d0000077ab9 */ /* 0x000fe40000000800 */
[----:B------:R-:W-:-:S05]  /*79f0*/  IADD3 R5, P0, R16, UR7, RZ ;  /* 0x0000000710057c10 */ /* 0x000fca000ff1e0ff */
[----:B------:R-:W-:-:S04]  /*7a00*/  IMAD.X R21, RZ, RZ, R17, P0 ;  /* 0x000000ffff157224 */ /* 0x000fc800000e0611 */
[----:B------:R-:W-:-:S04]  /*7a10*/  IMAD.WIDE.U32 R6, R21, UR8, RZ ;  /* 0x0000000815067c25 */ /* 0x000fc8000f8e00ff */
[----:B------:R-:W-:-:S04]  /*7a20*/  IMAD.WIDE.U32 R6, P0, R5, UR9, R6 ;  /* 0x0000000905067c25 */ /* 0x000fc8000f800006 */
[----:B------:R-:W-:-:S04]  /*7a30*/  IMAD.WIDE.U32 R4, R5, UR8, RZ ;  /* 0x0000000805047c25 */ /* 0x000fc8000f8e00ff */
[----:B------:R-:W-:Y:S01]  /*7a40*/  IMAD.MOV.U32 R4, RZ, RZ, R7 ;  /* 0x000000ffff047224 */ /* 0x000fe200078e0007 */
[----:B------:R-:W-:Y:S01]  /*7a50*/  IADD3 RZ, P1, R5, R6, RZ ;  /* 0x0000000605ff7210 */ /* 0x000fe20007f3e0ff */
[----:B------:R-:W-:-:S04]  /*7a60*/  IMAD.X R5, RZ, RZ, RZ, P0 ;  /* 0x000000ffff057224 */ /* 0x000fc800000e06ff */
[----:B------:R-:W-:-:S08]  /*7a70*/  IMAD.WIDE.U32.X R4, R21, UR9, R4, P1 ;  /* 0x0000000915047c25 */ /* 0x000fd000088e0404 */
.L_x_175:
[--C-:B------:R-:W-:Y:S01]  /*7a80*/  SHF.R.U64 R14, R4, UR10, R5.reuse ;  /* 0x0000000a040e7c19 */ /* 0x100fe20008001205 */
[----:B------:R-:W-:Y:S01]  /*7a90*/  FMUL R22, R22, UR11 ;  /* 0x0000000b16167c20 */ /* 0x000fe20008400000 */
[----:B------:R-:W-:Y:S01]  /*7aa0*/  SHF.R.U32.HI R4, RZ, UR10, R5 ;  /* 0x0000000aff047c19 */ /* 0x000fe20008011605 */
[----:B------:R-:W0:Y:S01]  /*7ab0*/  LDC R6, c[0x0][0x144] ;  /* 0x00005100ff067b82 */ /* 0x000e220000000800 */
[----:B------:R-:W-:Y:S01]  /*7ac0*/  IADD3 R5, P0, RZ, -R14, RZ ;  /* 0x8000000eff057210 */ /* 0x000fe20007f1e0ff */
[----:B------:R-:W-:Y:S01]  /*7ad0*/  ULDC UR7, c[0x0][0x154] ;  /* 0x0000550000077ab9 */ /* 0x000fe20000000800 */
[----:B-1----:R-:W-:Y:S01]  /*7ae0*/  I2FP.F32.U32 R7, R20 ;  /* 0x0000001400077245 */ /* 0x002fe20000201000 */
[----:B------:R-:W1:Y:S01]  /*7af0*/  F2I.U32.TRUNC.NTZ R22, R22 ;  /* 0x0000001600167305 */ /* 0x000e62000020f000 */
[----:B------:R-:W-:Y:S01]  /*7b00*/  ULDC.64 UR8, c[0x0][0x620] ;  /* 0x0001880000087ab9 */ /* 0x000fe20000000a00 */
[----:B------:R-:W-:Y:S01]  /*7b10*/  IMAD.X R4, RZ, RZ, ~R4, P0 ;  /* 0x000000ffff047224 */ /* 0x000fe200000e0e04 */
[----:B------:R-:W-:Y:S01]  /*7b20*/  ISETP.NE.AND P2, PT, R2, 0x1, PT ;  /* 0x000000010200780c */ /* 0x000fe20003f45270 */
[----:B------:R-:W-:Y:S01]  /*7b30*/  FMUL R23, R7, UR7 ;  /* 0x0000000707177c20 */ /* 0x000fe20008400000 */
[----:B------:R-:W2:Y:S01]  /*7b40*/  LDC R25, c[0x0][0x148] ;  /* 0x00005200ff197b82 */ /* 0x000ea20000000800 */
[----:B------:R-:W-:Y:S01]  /*7b50*/  IMAD R4, R4, UR8, RZ ;  /* 0x0000000804047c24 */ /* 0x000fe2000f8e02ff */
[----:B------:R-:W-:-:S03]  /*7b60*/  ULDC UR7, c[0x0][0x618] ;  /* 0x0001860000077ab9 */ /* 0x000fc60000000800 */
[----:B------:R-:W3:Y:S01]  /*7b70*/  F2I.U32.TRUNC.NTZ R23, R23 ;  /* 0x0000001700177305 */ /* 0x000ee2000020f000 */
[C---:B------:R-:W-:Y:S02]  /*7b80*/  IMAD R7, R5.reuse, UR9, R4 ;  /* 0x0000000905077c24 */ /* 0x040fe4000f8e0204 */
[----:B------:R-:W-:Y:S01]  /*7b90*/  IMAD.WIDE.U32 R4, R5, UR8, R16 ;  /* 0x0000000805047c25 */ /* 0x000fe2000f8e0010 */
[----:B------:R-:W-:Y:S02]  /*7ba0*/  ULDC.64 UR8, c[0x0][0x640] ;  /* 0x0001900000087ab9 */ /* 0x000fe40000000a00 */
[----:B------:R-:W-:Y:S01]  /*7bb0*/  ISETP.NE.U32.AND P0, PT, RZ, UR8, PT ;  /* 0x00000008ff007c0c */ /* 0x000fe2000bf05070 */
[----:B------:R-:W-:Y:S02]  /*7bc0*/  IMAD.IADD R5, R5, 0x1, R7 ;  /* 0x0000000105057824 */ /* 0x000fe400078e0207 */
[----:B-1----:R-:W-:Y:S01]  /*7bd0*/  IMAD.MOV R22, RZ, RZ, -R22 ;  /* 0x000000ffff167224 */ /* 0x002fe200078e0a16 */
[----:B------:R-:W-:-:S02]  /*7be0*/  ISETP.NE.AND.EX P0, PT, RZ, UR9, PT, P0 ;  /* 0x00000009ff007c0c */ /* 0x000fc4000bf05300 */
[----:B------:R-:W-:Y:S01]  /*7bf0*/  SHF.R.U64 R21, R4, UR7, R5 ;  /* 0x0000000704157c19 */ /* 0x000fe20008001205 */
[----:B0-----:R-:W-:Y:S01]  /*7c00*/  IMAD R15, R6, R22, R15 ;  /* 0x00000016060f7224 */ /* 0x001fe200078e020f */
[----:B------:R-:W-:Y:S01]  /*7c10*/  SHF.R.U32.HI R4, RZ, UR7, R5 ;  /* 0x00000007ff047c19 */ /* 0x000fe20008011605 */
[----:B------:R-:W-:Y:S01]  /*7c20*/  ULDC UR7, c[0x0][0x608] ;  /* 0x0001820000077ab9 */ /* 0x000fe20000000800 */
[----:B---3--:R-:W-:Y:S02]  /*7c30*/  IMAD.MOV R6, RZ, RZ, -R23 ;  /* 0x000000ffff067224 */ /* 0x008fe400078e0a17 */
[--C-:B------:R-:W-:Y:S02]  /*7c40*/  SHF.R.U64 R22, R21, UR7, R4.reuse ;  /* 0x0000000715167c19 */ /* 0x100fe40008001204 */
[----:B------:R-:W-:Y:S01]  /*7c50*/  SHF.R.U32.HI R5, RZ, UR7, R4 ;  /* 0x00000007ff057c19 */ /* 0x000fe20008011604 */
[----:B------:R-:W-:Y:S01]  /*7c60*/  ULDC UR7, c[0x0][0x658] ;  /* 0x0001960000077ab9 */ /* 0x000fe20000000800 */
[----:B--2---:R-:W-:-:S02]  /*7c70*/  @P2 IMAD R15, R25, R6, R20 ;  /* 0x00000006190f2224 */ /* 0x004fc400078e0214 */
[--C-:B------:R-:W-:Y:S02]  /*7c80*/  SHF.R.U64 R20, R22, UR7, R5.reuse ;  /* 0x0000000716147c19 */ /* 0x100fe40008001205 */
[----:B------:R-:W-:-:S03]  /*7c90*/  SHF.R.U32.HI R23, RZ, UR7, R5 ;  /* 0x00000007ff177c19 */ /* 0x000fc60008011605 */
[----:B------:R-:W-:Y:S02]  /*7ca0*/  IMAD.MOV.U32 R6, RZ, RZ, R20 ;  /* 0x000000ffff067224 */ /* 0x000fe400078e0014 */
[----:B------:R-:W-:Y:S01]  /*7cb0*/  IMAD.MOV.U32 R5, RZ, RZ, R23 ;  /* 0x000000ffff057224 */ /* 0x000fe200078e0017 */
[----:B------:R-:W-:Y:S06]  /*7cc0*/  @!P0 BRA `(.L_x_176) ;  /* 0x00000000002c8947 */ /* 0x000fec0003800000 */
        /* <DEDUP_REMOVED lines=9> */
[----:B------:R-:W-:-:S04]  /*7d60*/  IMAD.WIDE.U32.X R4, R23, UR9, R4, P1 ;  /* 0x0000000917047c25 */ /* 0x000fc800088e0404 */
[----:B------:R-:W-:-:S07]  /*7d70*/  IMAD.MOV.U32 R6, RZ, RZ, R4 ;  /* 0x000000ffff067224 */ /* 0x000fce00078e0004 */
.L_x_176:
[----:B------:R-:W-:Y:S01]  /*7d80*/  ULDC UR7, c[0x0][0x648] ;  /* 0x0001920000077ab9 */ /* 0x000fe20000000800 */
[----:B------:R-:W-:Y:S01]  /*7d90*/  LOP3.LUT R4, R22, UR6, RZ, 0xc0, !PT ;  /* 0x0000000616047c12 */ /* 0x000fe2000f8ec0ff */
[----:B------:R-:W-:Y:S01]  /*7da0*/  ULDC UR8, c[0x0][0x610] ;  /* 0x0001840000087ab9 */ /* 0x000fe20000000800 */
[----:B------:R-:W-:Y:S01]  /*7db0*/  SHF.R.U64 R5, R6, UR7, R5 ;  /* 0x0000000706057c19 */ /* 0x000fe20008001205 */
[----:B------:R-:W-:Y:S01]  /*7dc0*/  ULDC UR7, c[0x0][0x638] ;  /* 0x00018e0000077ab9 */ /* 0x000fe20000000800 */
[----:B------:R-:W-:-:S03]  /*7dd0*/  LOP3.LUT R21, R21, UR4, RZ, 0xc0, !PT ;  /* 0x0000000415157c12 */ /* 0x000fc6000f8ec0ff */
[----:B------:R-:W-:Y:S02]  /*7de0*/  IMAD.MOV R7, RZ, RZ, -R5 ;  /* 0x000000ffff077224 */ /* 0x000fe400078e0a05 */
[----:B------:R-:W-:Y:S02]  /*7df0*/  IMAD R4, R5, UR5, R4 ;  /* 0x0000000505047c24 */ /* 0x000fe4000f8e0204 */
[----:B------:R-:W-:Y:S01]  /*7e00*/  IMAD R20, R7, UR7, R20 ;  /* 0x0000000707147c24 */ /* 0x000fe2000f8e0214 */
[----:B------:R-:W-:Y:S01]  /*7e10*/  ULDC UR7, c[0x0][0x600] ;  /* 0x0001800000077ab9 */ /* 0x000fe20000000800 */
[----:B------:R-:W-:Y:S02]  /*7e20*/  IMAD R15, R4, UR8, R15 ;  /* 0x00000008040f7c24 */ /* 0x000fe4000f8e020f */
[----:B------:R-:W-:Y:S02]  /*7e30*/  IMAD R20, R20, UR7, R21 ;  /* 0x0000000714147c24 */ /* 0x000fe4000f8e0215 */
[----:B------:R-:W-:-:S02]  /*7e40*/  IMAD.MOV.U32 R4, RZ, RZ, 0x1 ;  /* 0x00000001ff047424 */ /* 0x000fc400078e00ff */
[----:B------:R-:W-:Y:S01]  /*7e50*/  IMAD.MOV.U32 R7, RZ, RZ, R14 ;  /* 0x000000ffff077224 */ /* 0x000fe200078e000e */
[----:B------:R-:W-:Y:S02]  /*7e60*/  SEL R21, R20, R15, !P2 ;  /* 0x0000000f14157207 */ /* 0x000fe40005000000 */
[----:B------:R-:W-:-:S07]  /*7e70*/  SEL R20, R15, R20, !P2 ;  /* 0x000000140f147207 */ /* 0x000fce0005000000 */
.L_x_174:
[----:B------:R-:W-:Y:S05]  /*7e80*/  BSYNC B1 ;  /* 0x0000000000017941 */ /* 0x000fea0003800000 */
.L_x_173:
[----:B------:R-:W-:-:S13]  /*7e90*/  LOP3.LUT P0, RZ, R4, 0xff, RZ, 0xc0, !PT ;  /* 0x000000ff04ff7812 */ /* 0x000fda000780c0ff */
[----:B------:R-:W-:Y:S05]  /*7ea0*/  @P0 BRA `(.L_x_177) ;  /* 0xfffffff400100947 */ /* 0x000fea000383ffff */
[----:B------:R-:W-:Y:S05]  /*7eb0*/  BSYNC B0 ;  /* 0x0000000000007941 */ /* 0x000fea0003800000 */
.L_x_166:
[----:B------:R-:W-:-:S03]  /*7ec0*/  UMOV UR7, 0xffffffff ;  /* 0xffffffff00077882 */ /* 0x000fc60000000000 */
[----:B------:R-:W-:Y:S05]  /*7ed0*/  BRA.DIV UR7, `(.L_x_178) ;  /* 0x0000000207f07947 */ /* 0x000fea000b800000 */
[----:B------:R-:W-:-:S13]  /*7ee0*/  ELECT P6, URZ, PT ;  /* 0x00000000003f782f */ /* 0x000fda00038c0000 */
.L_x_191:
[----:B------:R-:W-:Y:S04]  /*7ef0*/  BSSY B0, `(.L_x_179) ;  /* 0x0000022000007945 */ /* 0x000fe80003800000 */
[----:B------:R-:W-:Y:S05]  /*7f00*/  @!P6 BRA `(.L_x_180) ;  /* 0x000000000080e947 */ /* 0x000fea0003800000 */
[----:B------:R-:W-:-:S04]  /*7f10*/  LOP3.LUT R18, R18, 0x2, RZ, 0xfc, !PT ;  /* 0x0000000212127812 */ /* 0x000fc800078efcff */
[----:B------:R-:W-:-:S13]  /*7f20*/  ISETP.NE.AND P0, PT, R18, 0x3, PT ;  /* 0x000000031200780c */ /* 0x000fda0003f05270 */
[----:B------:R-:W-:Y:S05]  /*7f30*/  @!P0 BRA `(.L_x_181) ;  /* 0x0000000000048947 */ /* 0x000fea0003800000 */
[----:B------:R-:W-:Y:S01]  /*7f40*/  BPT.TRAP 0x1 ;  /* 0x000000040000795c */ /* 0x000fe20000300000 */
.L_x_181:
[----:B------:R-:W0:Y:S01]  /*7f50*/  S2R R5, SR_CgaCtaId ;  /* 0x0000000000057919 */ /* 0x000e220000008800 */
[----:B------:R-:W-:Y:S02]  /*7f60*/  MOV R0, 0x400 ;  /* 0x0000040000007802 */ /* 0x000fe40000000f00 */
[----:B------:R-:W-:Y:S02]  /*7f70*/  SHF.L.U32 R2, R3, 0x1f, RZ ;  /* 0x0000001f03027819 */ /* 0x000fe400000006ff */
[----:B0-----:R-:W-:-:S05]  /*7f80*/  LEA R5, R5, R0, 0x18 ;  /* 0x0000000005057211 */ /* 0x001fca00078ec0ff */
[----:B------:R-:W-:-:S04]  /*7f90*/  VIADD R5, R5, 0x18 ;  /* 0x0000001805057836 */ /* 0x000fc80000000000 */
[C---:B------:R-:W-:Y:S02]  /*7fa0*/  IMAD R7, R8.reuse, 0x8, R5 ;  /* 0x0000000808077824 */ /* 0x040fe400078e0205 */
[----:B------:R-:W-:Y:S02]  /*7fb0*/  VIADD R8, R8, 0x1 ;  /* 0x0000000108087836 */ /* 0x000fe40000000000 */
[----:B------:R-:W0:Y:S03]  /*7fc0*/  SYNCS.PHASECHK.TRANS64.TRYWAIT P0, [R7+URZ], R2 ;  /* 0x00000002070075a7 */ /* 0x000e26000800017f */
[----:B------:R-:W-:-:S04]  /*7fd0*/  ISETP.NE.AND P1, PT, R8, 0x3, PT ;  /* 0x000000030800780c */ /* 0x000fc80003f25270 */
[----:B------:R-:W-:Y:S02]  /*7fe0*/  SEL R0, RZ, 0x1, P1 ;  /* 0x00000001ff007807 */ /* 0x000fe40000800000 */
[----:B------:R-:W-:Y:S02]  /*7ff0*/  SEL R8, R8, RZ, P1 ;  /* 0x000000ff08087207 */ /* 0x000fe40000800000 */
[----:B------:R-:W-:-:S03]  /*8000*/  LOP3.LUT R9, R3, R0, RZ, 0x3c, !PT ;  /* 0x0000000003097212 */ /* 0x000fc600078e3cff */
[----:B------:R-:W-:Y:S01]  /*8010*/  IMAD R4, R8, 0x8, R5 ;  /* 0x0000000808047824 */ /* 0x000fe200078e0205 */
[----:B------:R-:W-:Y:S01]  /*8020*/  SHF.L.U32 R3, R9, 0x1f, RZ ;  /* 0x0000001f09037819 */ /* 0x000fe200000006ff */
[----:B0-----:R-:W-:Y:S06]  /*8030*/  @!P0 BRA `(.L_x_182) ;  /* 0x0000000000b88947 */ /* 0x001fec0003800000 */
.L_x_192:
[----:B------:R-:W1:Y:S01]  /*8040*/  SYNCS.PHASECHK.TRANS64.TRYWAIT P0, [R4+URZ], R3 ;  /* 0x00000003040075a7 */ /* 0x000e62000800017f */
[----:B------:R-:W-:-:S05]  /*8050*/  VIADD R0, R8, 0x1 ;  /* 0x0000000108007836 */ /* 0x000fca0000000000 */
[----:B------:R-:W-:-:S04]  /*8060*/  ISETP.NE.AND P1, PT, R0, 0x3, PT ;  /* 0x000000030000780c */ /* 0x000fc80003f25270 */
[----:B0-----:R-:W-:Y:S02]  /*8070*/  SEL R2, RZ, 0x1, P1 ;  /* 0x00000001ff027807 */ /* 0x001fe40000800000 */
[----:B------:R-:W-:Y:S02]  /*8080*/  SEL R0, R0, RZ, P1 ;  /* 0x000000ff00007207 */ /* 0x000fe40000800000 */
[----:B------:R-:W-:Y:S01]  /*8090*/  LOP3.LUT R2, R9, R2, RZ, 0x3c, !PT ;  /* 0x0000000209027212 */ /* 0x000fe200078e3cff */
[----:B-1----:R-:W-:Y:S06]  /*80a0*/  @!P0 BRA `(.L_x_183) ;  /* 0x0000000000b08947 */ /* 0x002fec0003800000 */
.L_x_193:
[----:B------:R-:W-:Y:S01]  /*80b0*/  IMAD R5, R0, 0x8, R5 ;  /* 0x0000000800057824 */ /* 0x000fe200078e0205 */
[----:B------:R-:W-:-:S07]  /*80c0*/  SHF.L.U32 R0, R2, 0x1f, RZ ;  /* 0x0000001f02007819 */ /* 0x000fce00000006ff */
.L_x_184:
[----:B-1----:R1:W2:Y:S02]  /*80d0*/  SYNCS.PHASECHK.TRANS64.TRYWAIT P0, [R5+URZ], R0 ;  /* 0x00000000050075a7 */ /* 0x0022a4000800017f */
[----:B--2---:R-:W-:Y:S05]  /*80e0*/  @!P0 NANOSLEEP.SYNCS 0x989680 ;  /* 0x009896800000895d */ /* 0x004fea0003900000 */
[----:B------:R-:W2:Y:S02]  /*80f0*/  @!P0 SYNCS.PHASECHK.TRANS64 P0, [R5+URZ], R0 ;  /* 0x00000000050085a7 */ /* 0x000ea4000800007f */
[----:B--2---:R-:W-:Y:S05]  /*8100*/  @!P0 BRA `(.L_x_184) ;  /* 0xfffffffc00f08947 */ /* 0x004fea000383ffff */
.L_x_180:
[----:B------:R-:W-:Y:S05]  /*8110*/  BSYNC B0 ;  /* 0x0000000000007941 */ /* 0x000fea0003800000 */
.L_x_179:
[----:B------:R-:W-:Y:S05]  /*8120*/  EXIT ;  /* 0x000000000000794d */ /* 0x000fea0003800000 */
.L_x_21:
[----:B-1----:R1:W2:Y:S02]  /*8130*/  SYNCS.PHASECHK.TRANS64.TRYWAIT P1, [R3+URZ], R0 ;  /* 0x00000000030075a7 */ /* 0x0022a4000802017f */
[----:B--2---:R-:W-:Y:S05]  /*8140*/  @!P1 NANOSLEEP.SYNCS 0x989680 ;  /* 0x009896800000995d */ /* 0x004fea0003900000 */
[----:B------:R-:W2:Y:S02]  /*8150*/  @!P1 SYNCS.PHASECHK.TRANS64 P1, [R3+URZ], R0 ;  /* 0x00000000030095a7 */ /* 0x000ea4000802007f */
[----:B--2---:R-:W-:Y:S05]  /*8160*/  @!P1 BRA `(.L_x_21) ;  /* 0xfffffffc00f09947 */ /* 0x004fea000383ffff */
[----:B------:R-:W-:Y:S05]  /*8170*/  BRA `(.L_x_20) ;  /* 0xffffff9400847947 */ /* 0x000fea000383ffff */
.L_x_26:
[----:B-1----:R1:W2:Y:S02]  /*8180*/  SYNCS.PHASECHK.TRANS64.TRYWAIT P1, [R5+URZ], R4 ;  /* 0x00000004050075a7 */ /* 0x0022a4000802017f */
[----:B--2---:R-:W-:Y:S05]  /*8190*/  @!P1 NANOSLEEP.SYNCS 0x989680 ;  /* 0x009896800000995d */ /* 0x004fea0003900000 */
[----:B------:R-:W2:Y:S02]  /*81a0*/  @!P1 SYNCS.PHASECHK.TRANS64 P1, [R5+URZ], R4 ;  /* 0x00000004050095a7 */ /* 0x000ea4000802007f */
[----:B--2---:R-:W-:Y:S05]  /*81b0*/  @!P1 BRA `(.L_x_26) ;  /* 0xfffffffc00f09947 */ /* 0x004fea000383ffff */
[----:B------:R-:W-:Y:S05]  /*81c0*/  BRA `(.L_x_25) ;  /* 0xffffff9800d07947 */ /* 0x000fea000383ffff */
.L_x_167:
[----:B------:R-:W-:Y:S01]  /*81d0*/  BSSY B1, `(.L_x_185) ;  /* 0x0000006000017945 */ /* 0x000fe20003800000 */
[----:B------:R-:W-:-:S07]  /*81e0*/  IMAD.MOV.U32 R15, RZ, RZ, -0x1 ;  /* 0xffffffffff0f7424 */ /* 0x000fce00078e00ff */
[----:B------:R-:W-:Y:S05]  /*81f0*/  WARPSYNC.COLLECTIVE R15, `(.L_x_186) ;  /* 0x000000000f0c7348 */ /* 0x000fea0003c00000 */
[----:B------:R-:W-:Y:S02]  /*8200*/  ELECT P6, UR62, PT ;  /* 0x00000000003e782f */ /* 0x000fe400038c0000 */
[----:B------:R-:W-:Y:S01]  /*8210*/  MOV R14, UR62 ;  /* 0x0000003e000e7c02 */ /* 0x000fe20008000f00 */
[----:B------:R-:W-:Y:S10]  /*8220*/  ENDCOLLECTIVE ;  /* 0x000000000000791b */ /* 0x000ff40003800000 */
.L_x_186:
[----:B------:R-:W-:Y:S05]  /*8230*/  BSYNC B1 ;  /* 0x0000000000017941 */ /* 0x000fea0003800000 */
.L_x_185:
[----:B------:R-:W-:Y:S05]  /*8240*/  BRA `(.L_x_187) ;  /* 0xfffffff000347947 */ /* 0x000fea000383ffff */
.L_x_170:
[----:B-1----:R1:W2:Y:S02]  /*8250*/  SYNCS.PHASECHK.TRANS64.TRYWAIT P0, [R23+URZ+0x18], R14 ;  /* 0x0000180e170075a7 */ /* 0x0022a4000800017f */
[----:B--2---:R-:W-:Y:S05]  /*8260*/  @!P0 NANOSLEEP.SYNCS 0x989680 ;  /* 0x009896800000895d */ /* 0x004fea0003900000 */
[----:B------:R-:W2:Y:S02]  /*8270*/  @!P0 SYNCS.PHASECHK.TRANS64 P0, [R23+URZ+0x18], R14 ;  /* 0x0000180e170085a7 */ /* 0x000ea4000800007f */
[----:B--2---:R-:W-:Y:S05]  /*8280*/  @!P0 BRA `(.L_x_170) ;  /* 0xfffffffc00f08947 */ /* 0x004fea000383ffff */
[----:B------:R-:W-:Y:S05]  /*8290*/  BRA `(.L_x_188) ;  /* 0xfffffff0006c7947 */ /* 0x000fea000383ffff */
.L_x_178:
[----:B------:R-:W-:Y:S01]  /*82a0*/  BSSY B0, `(.L_x_189) ;  /* 0x0000006000007945 */ /* 0x000fe20003800000 */
[----:B------:R-:W-:-:S07]  /*82b0*/  IMAD.MOV.U32 R15, RZ, RZ, -0x1 ;  /* 0xffffffffff0f7424 */ /* 0x000fce00078e00ff */
[----:B------:R-:W-:Y:S05]  /*82c0*/  WARPSYNC.COLLECTIVE R15, `(.L_x_190) ;  /* 0x000000000f0c7348 */ /* 0x000fea0003c00000 */
[----:B------:R-:W-:Y:S02]  /*82d0*/  ELECT P6, UR62, PT ;  /* 0x00000000003e782f */ /* 0x000fe400038c0000 */
[----:B------:R-:W-:Y:S01]  /*82e0*/  MOV R14, UR62 ;  /* 0x0000003e000e7c02 */ /* 0x000fe20008000f00 */
[----:B------:R-:W-:Y:S10]  /*82f0*/  ENDCOLLECTIVE ;  /* 0x000000000000791b */ /* 0x000ff40003800000 */
.L_x_190:
[----:B------:R-:W-:Y:S05]  /*8300*/  BSYNC B0 ;  /* 0x0000000000007941 */ /* 0x000fea0003800000 */
.L_x_189:
[----:B------:R-:W-:Y:S05]  /*8310*/  BRA `(.L_x_191) ;  /* 0xfffffff800f47947 */ /* 0x000fea000383ffff */
.L_x_182:
[----:B0-----:R0:W1:Y:S02]  /*8320*/  SYNCS.PHASECHK.TRANS64.TRYWAIT P0, [R7+URZ], R2 ;  /* 0x00000002070075a7 */ /* 0x001064000800017f */
[----:B-1----:R-:W-:Y:S05]  /*8330*/  @!P0 NANOSLEEP.SYNCS 0x989680 ;  /* 0x009896800000895d */ /* 0x002fea0003900000 */
[----:B------:R-:W1:Y:S02]  /*8340*/  @!P0 SYNCS.PHASECHK.TRANS64 P0, [R7+URZ], R2 ;  /* 0x00000002070085a7 */ /* 0x000e64000800007f */
[----:B-1----:R-:W-:Y:S05]  /*8350*/  @!P0 BRA `(.L_x_182) ;  /* 0xfffffffc00f08947 */ /* 0x002fea000383ffff */
[----:B------:R-:W-:Y:S05]  /*8360*/  BRA `(.L_x_192) ;  /* 0xfffffffc00347947 */ /* 0x000fea000383ffff */
.L_x_183:
[----:B0-----:R0:W1:Y:S02]  /*8370*/  SYNCS.PHASECHK.TRANS64.TRYWAIT P0, [R4+URZ], R3 ;  /* 0x00000003040075a7 */ /* 0x001064000800017f */
[----:B-1----:R-:W-:Y:S05]  /*8380*/  @!P0 NANOSLEEP.SYNCS 0x989680 ;  /* 0x009896800000895d */ /* 0x002fea0003900000 */
[----:B------:R-:W1:Y:S02]  /*8390*/  @!P0 SYNCS.PHASECHK.TRANS64 P0, [R4+URZ], R3 ;  /* 0x00000003040085a7 */ /* 0x000e64000800007f */
[----:B-1----:R-:W-:Y:S05]  /*83a0*/  @!P0 BRA `(.L_x_183) ;  /* 0xfffffffc00f08947 */ /* 0x002fea000383ffff */
[----:B------:R-:W-:Y:S05]  /*83b0*/  BRA `(.L_x_193) ;  /* 0xfffffffc003c7947 */ /* 0x000fea000383ffff */
.L_x_194:
[----:B------:R-:W-:-:S00]  /*83c0*/  BRA `(.L_x_194) ;  /* 0xfffffffc00fc7947 */ /* 0x000fc0000383ffff */
[----:B------:R-:W-:-:S00]  /*83d0*/  NOP ;  /* 0x0000000000007918 */ /* 0x000fc00000000000 */
        /* <DEDUP_REMOVED lines=10> */
.L_x_195:


//--------------------- .nv.global.init           --------------------------
	.section	.nv.global.init,"aw",@progbits
.nv.global.init:
	.type		$str$22,@object
	.size		$str$22,($str$23 - $str$22)
$str$22:
        /*0000*/ 	.byte	0x6b, 0x5f, 0x74, 0x69, 0x6c, 0x65, 0x5f, 0x63, 0x6f, 0x75, 0x6e, 0x74, 0x20, 0x3e, 0x3d, 0x20
        /*0010*/ 	.byte	0x31, 0x00
	.type		$str$23,@object
	.size		$str$23,(__unnamed_1 - $str$23)
$str$23:
        /*0012*/ 	.byte	0x2f, 0x74, 0x6d, 0x70, 0x2f, 0x63, 0x75, 0x74, 0x6c, 0x61, 0x73, 0x73, 0x5f, 0x73, 0x77, 0x65
        /*0022*/ 	.byte	0x65, 0x70, 0x5f, 0x73, 0x72, 0x63, 0x2f, 0x69, 0x6e, 0x63, 0x6c, 0x75, 0x64, 0x65, 0x2f, 0x63
        /*0032*/ 	.byte	0x75, 0x74, 0x6c, 0x61, 0x73, 0x73, 0x2f, 0x67, 0x65, 0x6d, 0x6d, 0x2f, 0x63, 0x6f, 0x6c, 0x6c
        /*0042*/ 	.byte	0x65, 0x63, 0x74, 0x69, 0x76, 0x65, 0x2f, 0x73, 0x6d, 0x39, 0x30, 0x5f, 0x6d, 0x6d, 0x61, 0x5f
        /*0052*/ 	.byte	0x74, 0x6d, 0x61, 0x5f, 0x67, 0x6d, 0x6d, 0x61, 0x5f, 0x73, 0x73, 0x5f, 0x77, 0x61, 0x72, 0x70
        /*0062*/ 	.byte	0x73, 0x70, 0x65, 0x63, 0x69, 0x61, 0x6c, 0x69, 0x7a, 0x65, 0x64, 0x2e, 0x68, 0x70, 0x70, 0x00
	.type		__unnamed_1,@object
	.size		__unnamed_1,(.L_0 - __unnamed_1)
__unnamed_1:
        /*0072*/ 	.byte	0x76, 0x6f, 0x69, 0x64, 0x20, 0x63, 0x75, 0x74, 0x6c, 0x61, 0x73, 0x73, 0x3a, 0x3a, 0x67, 0x65
        /* <DEDUP_REMOVED lines=180> */
        /*0bc2*/ 	.byte	0x74, 0x69, 0x74, 0x79, 0x5d, 0x00
.L_0:


//--------------------- .nv.shared._ZN7cutlass13device_kernelINS_4gemm6kernel13GemmUniversalIN4cute5tupleIJiiiiEEENS1_10collective13CollectiveMmaINS1_34MainloopSm90TmaGmmaWarpSpecializedILi3ENS5_IJNS4_1CILi2EEENSA_ILi1EEESC_EEENS1_35KernelTmaWarpSpecializedCooperativeEEENS5_IJNSA_ILi128EEESG_SG_EEENS_6half_tENS5_IJlSC_lEEESI_SJ_NS4_8TiledMMAINS4_8MMA_AtomIJNS4_4SM904GMMA26MMA_64x128x16_F32F16F16_SSILNSN_5MajorE0ELSP_0ELNSN_7ScaleInE1ELSQ_1EEEEEENS4_6LayoutISD_NS5_IJSC_NSA_ILi0EEESU_EEEEENS5_IJNS4_10UnderscoreESX_SX_EEEEENS4_13SM90_TMA_LOADENS4_14ComposedLayoutINS4_7SwizzleILi3ELi4ELi3EEENS4_18smem_ptr_flag_bitsILi16EEENST_INS5_IJNSA_ILi8EEENSA_ILi64EEEEEENS5_IJS17_SC_EEEEEEEvNS4_8identityENS4_23SM90_TMA_LOAD_MULTICASTES1B_vS1C_EENS_8epilogue10collective6detail29Sm90TmaWarpSpecializedAdapterINS1G_15DefaultEpilogueISI_SJ_SJ_NS1F_6thread17LinearCombinationISI_Li1EffLNS1K_9ScaleType4KindE0ELNS_15FloatRoundStyleE2ESI_EENS1_15EpilogueDefaultEEEEEvvEEEEvNT_6ParamsE --------------------------
	.section	.nv.shared._ZN7cutlass13device_kernelINS_4gemm6kernel13GemmUniversalIN4cute5tupleIJiiiiEEENS1_10collective13CollectiveMmaINS1_34MainloopSm90TmaGmmaWarpSpecializedILi3ENS5_IJNS4_1CILi2EEENSA_ILi1EEESC_EEENS1_35KernelTmaWarpSpecializedCooperativeEEENS5_IJNSA_ILi128EEESG_SG_EEENS_6half_tENS5_IJlSC_lEEESI_SJ_NS4_8TiledMMAINS4_8MMA_AtomIJNS4_4SM904GMMA26MMA_64x128x16_F32F16F16_SSILNSN_5MajorE0ELSP_0ELNSN_7ScaleInE1ELSQ_1EEEEEENS4_6LayoutISD_NS5_IJSC_NSA_ILi0EEESU_EEEEENS5_IJNS4_10UnderscoreESX_SX_EEEEENS4_13SM90_TMA_LOADENS4_14ComposedLayoutINS4_7SwizzleILi3ELi4ELi3EEENS4_18smem_ptr_flag_bitsILi16EEENST_INS5_IJNSA_ILi8EEENSA_ILi64EEEEEENS5_IJS17_SC_EEEEEEEvNS4_8identityENS4_23SM90_TMA_LOAD_MULTICASTES1B_vS1C_EENS_8epilogue10collective6detail29Sm90TmaWarpSpecializedAdapterINS1G_15DefaultEpilogueISI_SJ_SJ_NS1F_6thread17LinearCombinationISI_Li1EffLNS1K_9ScaleType4KindE0ELNS_15FloatRoundStyleE2ESI_EENS1_15EpilogueDefaultEEEEEvvEEEEvNT_6ParamsE,"aw",@nobits
	.sectionflags	@""
	.align	16
	.zero		1024


//--------------------- .nv.shared.reserved.0     --------------------------
	.section	.nv.shared.reserved.0,"aw",@nobits
	.weak		__nv_reservedSMEM_offset_0_alias
	.size		__nv_reservedSMEM_offset_0_alias, 0, 0
	.other		__nv_reservedSMEM_offset_0_alias,@"STO_CUDA_RESERVED_SHARED STV_DEFAULT"
__nv_reservedSMEM_offset_0_alias:
	.zero		0


//--------------------- .nv.global                --------------------------
	.section	.nv.global,"aw",@nobits
.nv.global:
	.type		_ZN39_INTERNAL_042a9bdd_4_k_cu_399e8756_34524cute1_E,@object
	.size		_ZN39_INTERNAL_042a9bdd_4_k_cu_399e8756_34524cute1_E,(_ZN39_INTERNAL_042a9bdd_4_k_cu_399e8756_34524cuda3std3__45__cpo6cbeginE - _ZN39_INTERNAL_042a9bdd_4_k_cu_399e8756_34524cute1_E)
_ZN39_INTERNAL_042a9bdd_4_k_cu_399e8756_34524cute1_E:
	.zero		1
	.type		_ZN39_INTERNAL_042a9bdd_4_k_cu_399e8756_34524cuda3std3__45__cpo6cbeginE,@object
	.size		_ZN39_INTERNAL_042a9bdd_4_k_cu_399e8756_34524cuda3std3__45__cpo6cbeginE,(_ZN39_INTERNAL_042a9bdd_4_k_cu_399e8756_34524cuda3std3__48in_placeE - _ZN39_INTERNAL_042a9bdd_4_k_cu_399e8756_34524cuda3std3__45__cpo6cbeginE)
_ZN39_INTERNAL_042a9bdd_4_k_cu_399e8756_34524cuda3std3__45__cpo6cbeginE:
	.zero		1
	.type		_ZN39_INTERNAL_042a9bdd_4_k_cu_399e8756_34524cuda3std3__48in_placeE,@object
	.size		_ZN39_INTERNAL_042a9bdd_4_k_cu_399e8756_34524cuda3std3__48in_placeE,(_ZN39_INTERNAL_042a9bdd_4_k_cu_399e8756_34524cuda3std6ranges3__45__cpo9iter_moveE - _ZN39_INTERNAL_042a9bdd_4_k_cu_399e8756_34524cuda3std3__48in_placeE)
_ZN39_INTERNAL_042a9bdd_4_k_cu_399e8756_34524cuda3std3__48in_placeE:
	.zero		1
	.type		_ZN39_INTERNAL_042a9bdd_4_k_cu_399e8756_34524cuda3std6ranges3__45__cpo9iter_moveE,@object
	.size		_ZN39_INTERNAL_042a9bdd_4_k_cu_399e8756_34524cuda3std6ranges3__45__cpo9iter_moveE,(_ZN39_INTERNAL_042a9bdd_4_k_cu_399e8756_34524cuda3std3__45__cpo5beginE - _ZN39_INTERNAL_042a9bdd_4_k_cu_399e8756_34524cuda3std6ranges3__45__cpo9iter_moveE)
_ZN39_INTERNAL_042a9bdd_4_k_cu_399e8756_34524cuda3std6ranges3__45__cpo9iter_moveE:
	.zero		1
	.type		_ZN39_INTERNAL_042a9bdd_4_k_cu_399e8756_34524cuda3std3__45__cpo5beginE,@object
	.size		_ZN39_INTERNAL_042a9bdd_4_k_cu_399e8756_34524cuda3std3__45__cpo5beginE,(_ZN39_INTERNAL_042a9bdd_4_k_cu_399e8756_34524cuda3std3__441_GLOBAL__N__042a9bdd_4_k_cu_399e8756_34526ignoreE - _ZN39_INTERNAL_042a9bdd_4_k_cu_399e8756_34524cuda3std3__45__cpo5beginE)
_ZN39_INTERNAL_042a9bdd_4_k_cu_399e8756_34524cuda3std3__45__cpo5beginE:
	.zero		1
	.type		_ZN39_INTERNAL_042a9bdd_4_k_cu_399e8756_34524cuda3std3__441_GLOBAL__N__042a9bdd_4_k_cu_399e8756_34526ignoreE,@object
	.size		_ZN39_INTERNAL_042a9bdd_4_k_cu_399e8756_34524cuda3std3__441_GLOBAL__N__042a9bdd_4_k_cu_399e8756_34526ignoreE,(_ZN39_INTERNAL_042a9bdd_4_k_cu_399e8756_34524cute7productE - _ZN39_INTERNAL_042a9bdd_4_k_cu_399e8756_34524cuda3std3__441_GLOBAL__N__042a9bdd_4_k_cu_399e8756_34526ignoreE)
_ZN39_INTERNAL_042a9bdd_4_k_cu_399e8756_34524cuda3std3__441_GLOBAL__N__042a9bdd_4_k_cu_399e8756_34526ignoreE:
	.zero		1
	.type		_ZN39_INTERNAL_042a9bdd_4_k_cu_399e8756_34524cute7productE,@object
	.size		_ZN39_INTERNAL_042a9bdd_4_k_cu_399e8756_34524cute7productE,(_ZN39_INTERNAL_042a9bdd_4_k_cu_399e8756_34524cuda3std3__45__cpo3endE - _ZN39_INTERNAL_042a9bdd_4_k_cu_399e8756_34524cute7productE)
_ZN39_INTERNAL_042a9bdd_4_k_cu_399e8756_34524cute7productE:
	.zero		1
	.type		_ZN39_INTERNAL_042a9bdd_4_k_cu_399e8756_34524cuda3std3__45__cpo3endE,@object
	.size		_ZN39_INTERNAL_042a9bdd_4_k_cu_399e8756_34524cuda3std3__45__cpo3endE,(_ZN39_INTERNAL_042a9bdd_4_k_cu_399e8756_34524cuda3std3__419piecewise_constructE - _ZN39_INTERNAL_042a9bdd_4_k_cu_399e8756_34524cuda3std3__45__cpo3endE)
_ZN39_INTERNAL_042a9bdd_4_k_cu_399e8756_34524cuda3std3__45__cpo3endE:
	.zero		1
	.type		_ZN39_INTERNAL_042a9bdd_4_k_cu_399e8756_34524cuda3std3__419piecewise_constructE,@object
	.size		_ZN39_INTERNAL_042a9bdd_4_k_cu_399e8756_34524cuda3std3__419piecewise_constructE,(_ZN39_INTERNAL_042a9bdd_4_k_cu_399e8756_34524cuda3std3__45__cpo4cendE - _ZN39_INTERNAL_042a9bdd_4_k_cu_399e8756_34524cuda3std3__419piecewise_constructE)
_ZN39_INTERNAL_042a9bdd_4_k_cu_399e8756_34524cuda3std3__419piecewise_constructE:
	.zero		1
	.type		_ZN39_INTERNAL_042a9bdd_4_k_cu_399e8756_34524cuda3std3__45__cpo4cendE,@object
	.size		_ZN39_INTERNAL_042a9bdd_4_k_cu_399e8756_34524cuda3std3__45__cpo4cendE,(_ZN39_INTERNAL_042a9bdd_4_k_cu_399e8756_34524cuda3std6ranges3__45__cpo4swapE - _ZN39_INTERNAL_042a9bdd_4_k_cu_399e8756_34524cuda3std3__45__cpo4cendE)
_ZN39_INTERNAL_042a9bdd_4_k_cu_399e8756_34524cuda3std3__45__cpo4cendE:
	.zero		1
	.type		_ZN39_INTERNAL_042a9bdd_4_k_cu_399e8756_34524cuda3std6ranges3__45__cpo4swapE,@object
	.size		_ZN39_INTERNAL_042a9bdd_4_k_cu_399e8756_34524cuda3std6ranges3__45__cpo4swapE,(.L_8 - _ZN39_INTERNAL_042a9bdd_4_k_cu_399e8756_34524cuda3std6ranges3__45__cpo4swapE)
_ZN39_INTERNAL_042a9bdd_4_k_cu_399e8756_34524cuda3std6ranges3__45__cpo4swapE:
	.zero		1
.L_8:


//--------------------- .nv.constant0._ZN7cutlass13device_kernelINS_4gemm6kernel13GemmUniversalIN4cute5tupleIJiiiiEEENS1_10collective13CollectiveMmaINS1_34MainloopSm90TmaGmmaWarpSpecializedILi3ENS5_IJNS4_1CILi2EEENSA_ILi1EEESC_EEENS1_35KernelTmaWarpSpecializedCooperativeEEENS5_IJNSA_ILi128EEESG_SG_EEENS_6half_tENS5_IJlSC_lEEESI_SJ_NS4_8TiledMMAINS4_8MMA_AtomIJNS4_4SM904GMMA26MMA_64x128x16_F32F16F16_SSILNSN_5MajorE0ELSP_0ELNSN_7ScaleInE1ELSQ_1EEEEEENS4_6LayoutISD_NS5_IJSC_NSA_ILi0EEESU_EEEEENS5_IJNS4_10UnderscoreESX_SX_EEEEENS4_13SM90_TMA_LOADENS4_14ComposedLayoutINS4_7SwizzleILi3ELi4ELi3EEENS4_18smem_ptr_flag_bitsILi16EEENST_INS5_IJNSA_ILi8EEENSA_ILi64EEEEEENS5_IJS17_SC_EEEEEEEvNS4_8identityENS4_23SM90_TMA_LOAD_MULTICASTES1B_vS1C_EENS_8epilogue10collective6detail29Sm90TmaWarpSpecializedAdapterINS1G_15DefaultEpilogueISI_SJ_SJ_NS1F_6thread17LinearCombinationISI_Li1EffLNS1K_9ScaleType4KindE0ELNS_15FloatRoundStyleE2ESI_EENS1_15EpilogueDefaultEEEEEvvEEEEvNT_6ParamsE --------------------------
	.section	.nv.constant0._ZN7cutlass13device_kernelINS_4gemm6kernel13GemmUniversalIN4cute5tupleIJiiiiEEENS1_10collective13CollectiveMmaINS1_34MainloopSm90TmaGmmaWarpSpecializedILi3ENS5_IJNS4_1CILi2EEENSA_ILi1EEESC_EEENS1_35KernelTmaWarpSpecializedCooperativeEEENS5_IJNSA_ILi128EEESG_SG_EEENS_6half_tENS5_IJlSC_lEEESI_SJ_NS4_8TiledMMAINS4_8MMA_AtomIJNS4_4SM904GMMA26MMA_64x128x16_F32F16F16_SSILNSN_5MajorE0ELSP_0ELNSN_7ScaleInE1ELSQ_1EEEEEENS4_6LayoutISD_NS5_IJSC_NSA_ILi0EEESU_EEEEENS5_IJNS4_10UnderscoreESX_SX_EEEEENS4_13SM90_TMA_LOADENS4_14ComposedLayoutINS4_7SwizzleILi3ELi4ELi3EEENS4_18smem_ptr_flag_bitsILi16EEENST_INS5_IJNSA_ILi8EEENSA_ILi64EEEEEENS5_IJS17_SC_EEEEEEEvNS4_8identityENS4_23SM90_TMA_LOAD_MULTICASTES1B_vS1C_EENS_8epilogue10collective6detail29Sm90TmaWarpSpecializedAdapterINS1G_15DefaultEpilogueISI_SJ_SJ_NS1F_6thread17LinearCombinationISI_Li1EffLNS1K_9ScaleType4KindE0ELNS_15FloatRoundStyleE2ESI_EENS1_15EpilogueDefaultEEEEEvvEEEEvNT_6ParamsE,"a",@progbits
	.sectionflags	@""
	.align	4
.nv.constant0._ZN7cutlass13device_kernelINS_4gemm6kernel13GemmUniversalIN4cute5tupleIJiiiiEEENS1_10collective13CollectiveMmaINS1_34MainloopSm90TmaGmmaWarpSpecializedILi3ENS5_IJNS4_1CILi2EEENSA_ILi1EEESC_EEENS1_35KernelTmaWarpSpecializedCooperativeEEENS5_IJNSA_ILi128EEESG_SG_EEENS_6half_tENS5_IJlSC_lEEESI_SJ_NS4_8TiledMMAINS4_8MMA_AtomIJNS4_4SM904GMMA26MMA_64x128x16_F32F16F16_SSILNSN_5MajorE0ELSP_0ELNSN_7ScaleInE1ELSQ_1EEEEEENS4_6LayoutISD_NS5_IJSC_NSA_ILi0EEESU_EEEEENS5_IJNS4_10UnderscoreESX_SX_EEEEENS4_13SM90_TMA_LOADENS4_14ComposedLayoutINS4_7SwizzleILi3ELi4ELi3EEENS4_18smem_ptr_flag_bitsILi16EEENST_INS5_IJNSA_ILi8EEENSA_ILi64EEEEEENS5_IJS17_SC_EEEEEEEvNS4_8identityENS4_23SM90_TMA_LOAD_MULTICASTES1B_vS1C_EENS_8epilogue10collective6detail29Sm90TmaWarpSpecializedAdapterINS1G_15DefaultEpilogueISI_SJ_SJ_NS1F_6thread17LinearCombinationISI_Li1EffLNS1K_9ScaleType4KindE0ELNS_15FloatRoundStyleE2ESI_EENS1_15EpilogueDefaultEEEEEvvEEEEvNT_6ParamsE:
	.zero		1664


//--------------------- SYMBOLS --------------------------

	.type		.nv.reservedSmem.offset0,@object
	.size		.nv.reservedSmem.offset0,0x4
	.type		__assertfail,@function
